//
// Generated by NVIDIA NVVM Compiler
//
// Compiler Build ID: CL-36424714
// Cuda compilation tools, release 13.0, V13.0.88
// Based on NVVM 20.0.0
//

.version 9.0
.target sm_100
.address_size 64

	// .globl	_Z7XEngineiiiP6float2S0_
// _ZZ7XEngineiiiP6float2S0_E7TileIDx has been demoted
// _ZZ7XEngineiiiP6float2S0_E7TileIDy has been demoted
// _ZZ7XEngineiiiP6float2S0_E8sh_Input has been demoted

.visible .entry _Z7XEngineiiiP6float2S0_(
	.param .u32 _Z7XEngineiiiP6float2S0__param_0,
	.param .u32 _Z7XEngineiiiP6float2S0__param_1,
	.param .u32 _Z7XEngineiiiP6float2S0__param_2,
	.param .u64 .ptr .align 1 _Z7XEngineiiiP6float2S0__param_3,
	.param .u64 .ptr .align 1 _Z7XEngineiiiP6float2S0__param_4
)
{
	.reg .pred 	%p<31>;
	.reg .b32 	%r<66>;
	.reg .b32 	%f<115>;
	.reg .b64 	%rd<67>;
	// demoted variable
	.shared .align 4 .u32 _ZZ7XEngineiiiP6float2S0_E7TileIDx;
	// demoted variable
	.shared .align 4 .u32 _ZZ7XEngineiiiP6float2S0_E7TileIDy;
	// demoted variable
	.shared .align 8 .b8 _ZZ7XEngineiiiP6float2S0_E8sh_Input[4096];
	ld.param.u32 	%r19, [_Z7XEngineiiiP6float2S0__param_0];
	ld.param.u32 	%r20, [_Z7XEngineiiiP6float2S0__param_1];
	ld.param.u32 	%r21, [_Z7XEngineiiiP6float2S0__param_2];
	ld.param.u64 	%rd20, [_Z7XEngineiiiP6float2S0__param_3];
	cvta.to.global.u64 	%rd1, %rd20;
	mov.u32 	%r22, %ctaid.x;
	mov.u32 	%r23, %ntid.x;
	mov.u32 	%r1, %tid.x;
	mad.lo.s32 	%r2, %r22, %r23, %r1;
	mov.u32 	%r3, %tid.y;
	mov.u32 	%r4, %tid.z;
	or.b32  	%r24, %r1, %r3;
	or.b32  	%r25, %r24, %r4;
	setp.ne.s32 	%p1, %r25, 0;
	@%p1 bra 	$L__BB0_5;
	mov.u32 	%r65, %ctaid.y;
	add.s32 	%r27, %r19, 3;
	shr.s32 	%r28, %r27, 31;
	shr.u32 	%r29, %r28, 30;
	add.s32 	%r30, %r27, %r29;
	shr.s32 	%r6, %r30, 2;
	setp.gt.s32 	%p2, %r6, %r65;
	mov.b32 	%r64, 0;
	@%p2 bra 	$L__BB0_4;
	cvt.s64.s32 	%rd63, %r6;
	mov.b32 	%r64, 0;
$L__BB0_3:
	cvt.u32.u64 	%r32, %rd63;
	sub.s32 	%r65, %r65, %r32;
	add.s64 	%rd63, %rd63, -1;
	add.s32 	%r64, %r64, 1;
	cvt.s64.s32 	%rd21, %r65;
	setp.le.s64 	%p3, %rd63, %rd21;
	@%p3 bra 	$L__BB0_3;
$L__BB0_4:
	add.s32 	%r33, %r65, %r64;
	st.shared.u32 	[_ZZ7XEngineiiiP6float2S0_E7TileIDx], %r33;
	st.shared.u32 	[_ZZ7XEngineiiiP6float2S0_E7TileIDy], %r64;
$L__BB0_5:
	bar.sync 	0;
	ld.shared.u32 	%r34, [_ZZ7XEngineiiiP6float2S0_E7TileIDy];
	shl.b32 	%r35, %r34, 2;
	add.s32 	%r13, %r35, %r3;
	ld.shared.u32 	%r36, [_ZZ7XEngineiiiP6float2S0_E7TileIDx];
	shl.b32 	%r37, %r36, 2;
	add.s32 	%r14, %r37, %r4;
	setp.ge.s32 	%p4, %r2, %r20;
	@%p4 bra 	$L__BB0_47;
	setp.lt.s32 	%p5, %r21, 1;
	mov.f32 	%f106, 0f00000000;
	mov.f32 	%f105, %f106;
	@%p5 bra 	$L__BB0_45;
	shl.b32 	%r38, %r4, 6;
	add.s32 	%r39, %r38, %r1;
	shl.b32 	%r40, %r3, 8;
	add.s32 	%r41, %r39, %r40;
	shl.b32 	%r42, %r41, 3;
	mov.u32 	%r43, _ZZ7XEngineiiiP6float2S0_E8sh_Input;
	add.s32 	%r15, %r43, %r42;
	mul.lo.s32 	%r44, %r14, %r21;
	cvt.s64.s32 	%rd5, %r44;
	cvt.s64.s32 	%rd6, %r20;
	cvt.s64.s32 	%rd7, %r2;
	add.s32 	%r16, %r13, %r4;
	mul.lo.s32 	%r45, %r16, %r21;
	cvt.u64.u32 	%rd8, %r45;
	shl.b32 	%r46, %r3, 6;
	add.s32 	%r47, %r46, %r1;
	shl.b32 	%r48, %r47, 3;
	add.s32 	%r17, %r43, %r48;
	shl.b32 	%r49, %r39, 3;
	add.s32 	%r18, %r43, %r49;
	setp.eq.s32 	%p6, %r21, 1;
	mov.f32 	%f105, 0f00000000;
	mov.b64 	%rd18, 0;
	mov.f32 	%f106, %f105;
	@%p6 bra 	$L__BB0_32;
	and.b32  	%r50, %r21, 2147483646;
	cvt.u64.u32 	%rd18, %r50;
	mul.lo.s64 	%rd23, %rd6, %rd8;
	add.s64 	%rd24, %rd23, %rd6;
	shl.b64 	%rd25, %rd24, 3;
	add.s64 	%rd10, %rd1, %rd25;
	shl.b64 	%rd64, %rd7, 3;
	mad.lo.s64 	%rd26, %rd6, %rd5, %rd6;
	shl.b64 	%rd27, %rd26, 3;
	add.s64 	%rd12, %rd1, %rd27;
	shl.b64 	%rd28, %rd23, 3;
	add.s64 	%rd13, %rd1, %rd28;
	mov.f32 	%f105, 0f00000000;
	mov.u64 	%rd65, %rd18;
$L__BB0_9:
	ld.shared.u32 	%r51, [_ZZ7XEngineiiiP6float2S0_E7TileIDx];
	ld.shared.u32 	%r52, [_ZZ7XEngineiiiP6float2S0_E7TileIDy];
	setp.ne.s32 	%p7, %r51, %r52;
	@%p7 bra 	$L__BB0_14;
	setp.ne.s32 	%p11, %r3, 0;
	@%p11 bra 	$L__BB0_20;
	setp.ge.u32 	%p12, %r16, %r19;
	mov.f32 	%f100, 0f00000000;
	mov.f32 	%f99, %f100;
	@%p12 bra 	$L__BB0_13;
	add.s64 	%rd34, %rd13, %rd64;
	ld.global.v2.f32 	{%f100, %f99}, [%rd34];
$L__BB0_13:
	st.shared.v2.f32 	[%r15], {%f100, %f99};
	st.shared.v2.f32 	[%r15+2048], {%f100, %f99};
	bra.uni 	$L__BB0_20;
$L__BB0_14:
	setp.gt.u32 	%p8, %r3, 1;
	@%p8 bra 	$L__BB0_20;
	setp.ne.s32 	%p9, %r3, 0;
	@%p9 bra 	$L__BB0_17;
	add.s64 	%rd33, %rd13, %rd64;
	ld.global.v2.f32 	{%f46, %f47}, [%rd33];
	st.shared.v2.f32 	[%r15], {%f46, %f47};
	bra.uni 	$L__BB0_20;
$L__BB0_17:
	setp.ge.s32 	%p10, %r14, %r19;
	@%p10 bra 	$L__BB0_19;
	mul.lo.s64 	%rd29, %rd6, %rd5;
	shl.b64 	%rd30, %rd29, 3;
	add.s64 	%rd31, %rd1, %rd30;
	add.s64 	%rd32, %rd31, %rd64;
	ld.global.v2.f32 	{%f44, %f45}, [%rd32];
	st.shared.v2.f32 	[%r15], {%f44, %f45};
	bra.uni 	$L__BB0_20;
$L__BB0_19:
	mov.f32 	%f43, 0f00000000;
	st.shared.v2.f32 	[%r15], {%f43, %f43};
$L__BB0_20:
	bar.sync 	0;
	ld.shared.v2.f32 	{%f51, %f52}, [%r17];
	ld.shared.v2.f32 	{%f53, %f54}, [%r18+2048];
	fma.rn.f32 	%f55, %f51, %f53, %f105;
	fma.rn.f32 	%f11, %f52, %f54, %f55;
	fma.rn.f32 	%f56, %f52, %f53, %f106;
	neg.f32 	%f57, %f54;
	fma.rn.f32 	%f12, %f51, %f57, %f56;
	ld.shared.u32 	%r53, [_ZZ7XEngineiiiP6float2S0_E7TileIDx];
	ld.shared.u32 	%r54, [_ZZ7XEngineiiiP6float2S0_E7TileIDy];
	setp.eq.s32 	%p13, %r53, %r54;
	@%p13 bra 	$L__BB0_27;
	setp.gt.u32 	%p14, %r3, 1;
	@%p14 bra 	$L__BB0_31;
	setp.eq.s32 	%p15, %r3, 0;
	@%p15 bra 	$L__BB0_26;
	setp.lt.s32 	%p16, %r14, %r19;
	@%p16 bra 	$L__BB0_25;
	mov.f32 	%f58, 0f00000000;
	st.shared.v2.f32 	[%r15], {%f58, %f58};
	bra.uni 	$L__BB0_31;
$L__BB0_25:
	add.s64 	%rd35, %rd12, %rd64;
	ld.global.v2.f32 	{%f59, %f60}, [%rd35];
	st.shared.v2.f32 	[%r15], {%f59, %f60};
	bra.uni 	$L__BB0_31;
$L__BB0_26:
	add.s64 	%rd36, %rd10, %rd64;
	ld.global.v2.f32 	{%f61, %f62}, [%rd36];
	st.shared.v2.f32 	[%r15], {%f61, %f62};
	bra.uni 	$L__BB0_31;
$L__BB0_27:
	setp.ne.s32 	%p17, %r3, 0;
	@%p17 bra 	$L__BB0_31;
	setp.ge.u32 	%p18, %r16, %r19;
	mov.f32 	%f104, 0f00000000;
	mov.f32 	%f103, %f104;
	@%p18 bra 	$L__BB0_30;
	add.s64 	%rd37, %rd10, %rd64;
	ld.global.v2.f32 	{%f104, %f103}, [%rd37];
$L__BB0_30:
	st.shared.v2.f32 	[%r15], {%f104, %f103};
	st.shared.v2.f32 	[%r15+2048], {%f104, %f103};
$L__BB0_31:
	bar.sync 	0;
	ld.shared.v2.f32 	{%f66, %f67}, [%r17];
	ld.shared.v2.f32 	{%f68, %f69}, [%r18+2048];
	fma.rn.f32 	%f70, %f66, %f68, %f11;
	fma.rn.f32 	%f105, %f67, %f69, %f70;
	fma.rn.f32 	%f71, %f67, %f68, %f12;
	neg.f32 	%f72, %f69;
	fma.rn.f32 	%f106, %f66, %f72, %f71;
	add.s64 	%rd65, %rd65, -2;
	shl.b64 	%rd38, %rd6, 4;
	add.s64 	%rd64, %rd64, %rd38;
	setp.ne.s64 	%p19, %rd65, 0;
	@%p19 bra 	$L__BB0_9;
$L__BB0_32:
	and.b32  	%r55, %r21, 1;
	setp.eq.b32 	%p20, %r55, 1;
	not.pred 	%p21, %p20;
	@%p21 bra 	$L__BB0_45;
	ld.shared.u32 	%r56, [_ZZ7XEngineiiiP6float2S0_E7TileIDx];
	ld.shared.u32 	%r57, [_ZZ7XEngineiiiP6float2S0_E7TileIDy];
	setp.eq.s32 	%p22, %r56, %r57;
	@%p22 bra 	$L__BB0_40;
	setp.gt.u32 	%p23, %r3, 1;
	@%p23 bra 	$L__BB0_44;
	setp.eq.s32 	%p24, %r3, 0;
	@%p24 bra 	$L__BB0_39;
	setp.lt.s32 	%p25, %r14, %r19;
	@%p25 bra 	$L__BB0_38;
	mov.f32 	%f73, 0f00000000;
	st.shared.v2.f32 	[%r15], {%f73, %f73};
	bra.uni 	$L__BB0_44;
$L__BB0_38:
	add.s64 	%rd39, %rd18, %rd5;
	mad.lo.s64 	%rd40, %rd39, %rd6, %rd7;
	shl.b64 	%rd41, %rd40, 3;
	add.s64 	%rd42, %rd1, %rd41;
	ld.global.v2.f32 	{%f74, %f75}, [%rd42];
	st.shared.v2.f32 	[%r15], {%f74, %f75};
	bra.uni 	$L__BB0_44;
$L__BB0_39:
	add.s64 	%rd43, %rd18, %rd8;
	mad.lo.s64 	%rd44, %rd43, %rd6, %rd7;
	shl.b64 	%rd45, %rd44, 3;
	add.s64 	%rd46, %rd1, %rd45;
	ld.global.v2.f32 	{%f76, %f77}, [%rd46];
	st.shared.v2.f32 	[%r15], {%f76, %f77};
	bra.uni 	$L__BB0_44;
$L__BB0_40:
	setp.ne.s32 	%p26, %r3, 0;
	@%p26 bra 	$L__BB0_44;
	setp.ge.u32 	%p27, %r16, %r19;
	mov.f32 	%f112, 0f00000000;
	mov.f32 	%f111, %f112;
	@%p27 bra 	$L__BB0_43;
	add.s64 	%rd47, %rd18, %rd8;
	mad.lo.s64 	%rd48, %rd47, %rd6, %rd7;
	shl.b64 	%rd49, %rd48, 3;
	add.s64 	%rd50, %rd1, %rd49;
	ld.global.v2.f32 	{%f112, %f111}, [%rd50];
$L__BB0_43:
	st.shared.v2.f32 	[%r15], {%f112, %f111};
	st.shared.v2.f32 	[%r15+2048], {%f112, %f111};
$L__BB0_44:
	bar.sync 	0;
	ld.shared.v2.f32 	{%f81, %f82}, [%r17];
	ld.shared.v2.f32 	{%f83, %f84}, [%r18+2048];
	fma.rn.f32 	%f85, %f81, %f83, %f105;
	fma.rn.f32 	%f105, %f82, %f84, %f85;
	fma.rn.f32 	%f86, %f82, %f83, %f106;
	neg.f32 	%f87, %f84;
	fma.rn.f32 	%f106, %f81, %f87, %f86;
$L__BB0_45:
	max.s32 	%r58, %r13, %r14;
	setp.ge.s32 	%p28, %r58, %r19;
	setp.gt.s32 	%p29, %r13, %r14;
	or.pred  	%p30, %p28, %p29;
	@%p30 bra 	$L__BB0_47;
	ld.param.u64 	%rd62, [_Z7XEngineiiiP6float2S0__param_4];
	cvt.rn.f32.s32 	%f88, %r21;
	div.rn.f32 	%f89, %f105, %f88;
	div.rn.f32 	%f90, %f106, %f88;
	cvt.rn.f32.s32 	%f91, %r13;
	mul.f32 	%f92, %f91, 0f3F000000;
	shl.b32 	%r59, %r19, 1;
	sub.s32 	%r60, %r59, %r13;
	add.s32 	%r61, %r60, 1;
	cvt.rn.f32.s32 	%f93, %r61;
	mul.f32 	%f94, %f92, %f93;
	cvt.rzi.s64.f32 	%rd51, %f94;
	cvt.s64.s32 	%rd52, %r14;
	cvt.s64.s32 	%rd53, %r13;
	sub.s64 	%rd54, %rd52, %rd53;
	add.s64 	%rd55, %rd54, %rd51;
	cvt.s64.s32 	%rd56, %r20;
	cvt.s64.s32 	%rd57, %r2;
	mad.lo.s64 	%rd58, %rd55, %rd56, %rd57;
	cvta.to.global.u64 	%rd59, %rd62;
	shl.b64 	%rd60, %rd58, 3;
	add.s64 	%rd61, %rd59, %rd60;
	st.global.v2.f32 	[%rd61], {%f89, %f90};
$L__BB0_47:
	ret;

}


// ===== COMPILED SASS (sm_100) =====

	.target	sm_100

	.elftype	@"ET_EXEC"


//--------------------- .note.nv.tkinfo           --------------------------
	.section	.note.nv.tkinfo,"",@"SHT_NOTE"
	.sectionflags	@"SHF_NOTE_NV_TKINFO"
	.tkinfo
        /*0018*/ 	.word	0x00000002
        /*0030*/ 	.string	""
        /*0030*/ 	.string	"ptxas"
        /*0030*/ 	.string	"Cuda compilation tools, release 13.0, V13.0.88"
        /*0030*/ 	.string	"Build cuda_13.0.r13.0/compiler.36424714_0"
        /*0030*/ 	.string	"-arch sm_100 -m 64 "



//--------------------- .note.nv.cuinfo           --------------------------
	.section	.note.nv.cuinfo,"",@"SHT_NOTE"
	.sectionflags	@"SHF_NOTE_NV_CUINFO"
        /*0018*/ 	.short	0x0002
        /*001a*/ 	.short	0x0064
        /*001c*/ 	.short	0x0082
	.zero		2


//--------------------- .nv.info                  --------------------------
	.section	.nv.info,"",@"SHT_CUDA_INFO"
	.align	4


	//----- nvinfo : EIATTR_REGCOUNT
	.align		4
        /*0000*/ 	.byte	0x04, 0x2f
        /*0002*/ 	.short	(.L_1 - .L_0)
	.align		4
.L_0:
        /*0004*/ 	.word	index@(_Z7XEngineiiiP6float2S0_)
        /*0008*/ 	.word	0x00000020


	//----- nvinfo : EIATTR_FRAME_SIZE
	.align		4
.L_1:
        /*000c*/ 	.byte	0x04, 0x11
        /*000e*/ 	.short	(.L_3 - .L_2)
	.align		4
.L_2:
        /*0010*/ 	.word	index@($__internal_0_$__cuda_sm3x_div_rn_noftz_f32_slowpath)
        /*0014*/ 	.word	0x00000000


	//----- nvinfo : EIATTR_FRAME_SIZE
	.align		4
.L_3:
        /*0018*/ 	.byte	0x04, 0x11
        /*001a*/ 	.short	(.L_5 - .L_4)
	.align		4
.L_4:
        /*001c*/ 	.word	index@(_Z7XEngineiiiP6float2S0_)
        /*0020*/ 	.word	0x00000000


	//----- nvinfo : EIATTR_MIN_STACK_SIZE
	.align		4
.L_5:
        /*0024*/ 	.byte	0x04, 0x12
        /*0026*/ 	.short	(.L_7 - .L_6)
	.align		4
.L_6:
        /*0028*/ 	.word	index@(_Z7XEngineiiiP6float2S0_)
        /*002c*/ 	.word	0x00000000
.L_7:


//--------------------- .nv.compat                --------------------------
	.section	.nv.compat,"",@"SHT_CUDA_COMPAT_INFO"
	.align	4
        /*0000*/ 	.byte	0x02, 0x09, 0x00, 0x00, 0x02, 0x02, 0x01, 0x00, 0x02, 0x05, 0x05, 0x00, 0x03, 0x07, 0x01, 0x01
        /*0010*/ 	.byte	0x02, 0x03, 0x00, 0x00, 0x02, 0x06, 0x01, 0x00, 0x04, 0x0b, 0x08, 0x00, 0x01, 0x00, 0x00, 0x00
        /*0020*/ 	.byte	0x00, 0x00, 0x00, 0x00


//--------------------- .nv.info._Z7XEngineiiiP6float2S0_ --------------------------
	.section	.nv.info._Z7XEngineiiiP6float2S0_,"",@"SHT_CUDA_INFO"
	.sectionflags	@""
	.align	4


	//----- nvinfo : EIATTR_CUDA_API_VERSION
	.align		4
        /*0000*/ 	.byte	0x04, 0x37
        /*0002*/ 	.short	(.L_9 - .L_8)
.L_8:
        /*0004*/ 	.word	0x00000082


	//----- nvinfo : EIATTR_KPARAM_INFO
	.align		4
.L_9:
        /*0008*/ 	.byte	0x04, 0x17
        /*000a*/ 	.short	(.L_11 - .L_10)
.L_10:
        /*000c*/ 	.word	0x00000000
        /*0010*/ 	.short	0x0004
        /*0012*/ 	.short	0x0018
        /*0014*/ 	.byte	0x00, 0xf5, 0x21, 0x00


	//----- nvinfo : EIATTR_KPARAM_INFO
	.align		4
.L_11:
        /*0018*/ 	.byte	0x04, 0x17
        /*001a*/ 	.short	(.L_13 - .L_12)
.L_12:
        /*001c*/ 	.word	0x00000000
        /*0020*/ 	.short	0x0003
        /*0022*/ 	.short	0x0010
        /*0024*/ 	.byte	0x00, 0xf5, 0x21, 0x00


	//----- nvinfo : EIATTR_KPARAM_INFO
	.align		4
.L_13:
        /*0028*/ 	.byte	0x04, 0x17
        /*002a*/ 	.short	(.L_15 - .L_14)
.L_14:
        /*002c*/ 	.word	0x00000000
        /*0030*/ 	.short	0x0002
        /*0032*/ 	.short	0x0008
        /*0034*/ 	.byte	0x00, 0xf0, 0x11, 0x00


	//----- nvinfo : EIATTR_KPARAM_INFO
	.align		4
.L_15:
        /*0038*/ 	.byte	0x04, 0x17
        /*003a*/ 	.short	(.L_17 - .L_16)
.L_16:
        /*003c*/ 	.word	0x00000000
        /*0040*/ 	.short	0x0001
        /*0042*/ 	.short	0x0004
        /*0044*/ 	.byte	0x00, 0xf0, 0x11, 0x00


	//----- nvinfo : EIATTR_KPARAM_INFO
	.align		4
.L_17:
        /*0048*/ 	.byte	0x04, 0x17
        /*004a*/ 	.short	(.L_19 - .L_18)
.L_18:
        /*004c*/ 	.word	0x00000000
        /*0050*/ 	.short	0x0000
        /*0052*/ 	.short	0x0000
        /*0054*/ 	.byte	0x00, 0xf0, 0x11, 0x00


	//----- nvinfo : EIATTR_SPARSE_MMA_MASK
	.align		4
.L_19:
        /*0058*/ 	.byte	0x03, 0x50
        /*005a*/ 	.short	0x0000


	//----- nvinfo : EIATTR_MAXREG_COUNT
	.align		4
        /*005c*/ 	.byte	0x03, 0x1b
        /*005e*/ 	.short	0x00ff


	//----- nvinfo : EIATTR_NUM_BARRIERS
	.align		4
        /*0060*/ 	.byte	0x02, 0x4c
        /*0062*/ 	.byte	0x01
	.zero		1


	//----- nvinfo : EIATTR_MERCURY_ISA_VERSION
	.align		4
        /*0064*/ 	.byte	0x03, 0x5f
        /*0066*/ 	.short	0x0101


	//----- nvinfo : EIATTR_VRC_CTA_INIT_COUNT
	.align		4
        /*0068*/ 	.byte	0x02, 0x4a
	.zero		1
	.zero		1


	//----- nvinfo : EIATTR_EXIT_INSTR_OFFSETS
	.align		4
        /*006c*/ 	.byte	0x04, 0x1c
        /*006e*/ 	.short	(.L_21 - .L_20)


	//   ....[0]....
.L_20:
        /*0070*/ 	.word	0x000002b0


	//   ....[1]....
        /*0074*/ 	.word	0x00001130


	//   ....[2]....
        /*0078*/ 	.word	0x00001480


	//----- nvinfo : EIATTR_CRS_STACK_SIZE
	.align		4
.L_21:
        /*007c*/ 	.byte	0x04, 0x1e
        /*007e*/ 	.short	(.L_23 - .L_22)
.L_22:
        /*0080*/ 	.word	0x00000000


	//----- nvinfo : EIATTR_CBANK_PARAM_SIZE
	.align		4
.L_23:
        /*0084*/ 	.byte	0x03, 0x19
        /*0086*/ 	.short	0x0020


	//----- nvinfo : EIATTR_PARAM_CBANK
	.align		4
        /*0088*/ 	.byte	0x04, 0x0a
        /*008a*/ 	.short	(.L_25 - .L_24)
	.align		4
.L_24:
        /*008c*/ 	.word	index@(.nv.constant0._Z7XEngineiiiP6float2S0_)
        /*0090*/ 	.short	0x0380
        /*0092*/ 	.short	0x0020


	//----- nvinfo : EIATTR_SW_WAR
	.align		4
.L_25:
        /*0094*/ 	.byte	0x04, 0x36
        /*0096*/ 	.short	(.L_27 - .L_26)
.L_26:
        /*0098*/ 	.word	0x00000008
.L_27:


//--------------------- .nv.callgraph             --------------------------
	.section	.nv.callgraph,"",@"SHT_CUDA_CALLGRAPH"
	.align	4
	.sectionentsize	8
	.align		4
        /*0000*/ 	.word	0x00000000
	.align		4
        /*0004*/ 	.word	0xffffffff
	.align		4
        /*0008*/ 	.word	0x00000000
	.align		4
        /*000c*/ 	.word	0xfffffffe
	.align		4
        /*0010*/ 	.word	0x00000000
	.align		4
        /*0014*/ 	.word	0xfffffffd
	.align		4
        /*0018*/ 	.word	0x00000000
	.align		4
        /*001c*/ 	.word	0xfffffffc


//--------------------- .text._Z7XEngineiiiP6float2S0_ --------------------------
	.section	.text._Z7XEngineiiiP6float2S0_,"ax",@progbits
	.align	128
        .global         _Z7XEngineiiiP6float2S0_
        .type           _Z7XEngineiiiP6float2S0_,@function
        .size           _Z7XEngineiiiP6float2S0_,(.L_x_42 - _Z7XEngineiiiP6float2S0_)
        .other          _Z7XEngineiiiP6float2S0_,@"STO_CUDA_ENTRY STV_DEFAULT"
_Z7XEngineiiiP6float2S0_:
.text._Z7XEngineiiiP6float2S0_:
[----:B------:R-:W-:Y:S01]  /*0000*/  LDC R1, c[0x0][0x37c] ;  /* 0x0000df00ff017b82 */ /* 0x000fe20000000800 */
[----:B------:R-:W0:Y:S07]  /*0010*/  S2R R7, SR_TID.X ;  /* 0x0000000000077919 */ /* 0x000e2e0000002100 */
[----:B------:R-:W0:Y:S01]  /*0020*/  S2UR UR4, SR_CTAID.X ;  /* 0x00000000000479c3 */ /* 0x000e220000002500 */
[----:B------:R-:W1:Y:S01]  /*0030*/  LDCU.64 UR10, c[0x0][0x358] ;  /* 0x00006b00ff0a77ac */ /* 0x000e620008000a00 */
[----:B------:R-:W-:Y:S01]  /*0040*/  BSSY.RECONVERGENT B0, `(.L_x_0) ;  /* 0x000001f000007945 */ /* 0x000fe20003800200 */
[----:B------:R-:W2:Y:S01]  /*0050*/  S2R R0, SR_TID.Y ;  /* 0x0000000000007919 */ /* 0x000ea20000002200 */
[----:B------:R-:W2:Y:S04]  /*0060*/  S2R R4, SR_TID.Z ;  /* 0x0000000000047919 */ /* 0x000ea80000002300 */
[----:B------:R-:W0:Y:S02]  /*0070*/  LDC R26, c[0x0][0x360] ;  /* 0x0000d800ff1a7b82 */ /* 0x000e240000000800 */
[----:B0-----:R-:W-:Y:S01]  /*0080*/  IMAD R26, R26, UR4, R7 ;  /* 0x000000041a1a7c24 */ /* 0x001fe2000f8e0207 */
[----:B--2---:R-:W-:-:S13]  /*0090*/  LOP3.LUT P0, RZ, R4, R7, R0, 0xfe, !PT ;  /* 0x0000000704ff7212 */ /* 0x004fda000780fe00 */
[----:B-1----:R-:W-:Y:S05]  /*00a0*/  @P0 BRA `(.L_x_1) ;  /* 0x0000000000600947 */ /* 0x002fea0003800000 */
[----:B------:R-:W0:Y:S01]  /*00b0*/  LDCU UR4, c[0x0][0x380] ;  /* 0x00007000ff0477ac */ /* 0x000e220008000800 */
[----:B------:R-:W-:Y:S01]  /*00c0*/  S2UR UR7, SR_CTAID.Y ;  /* 0x00000000000779c3 */ /* 0x000fe20000002600 */
[----:B------:R-:W-:-:S07]  /*00d0*/  IMAD.MOV.U32 R3, RZ, RZ, RZ ;  /* 0x000000ffff037224 */ /* 0x000fce00078e00ff */
[----:B------:R-:W1:Y:S01]  /*00e0*/  S2UR UR6, SR_CgaCtaId ;  /* 0x00000000000679c3 */ /* 0x000e620000008800 */
[----:B0-----:R-:W-:-:S04]  /*00f0*/  UIADD3 UR4, UPT, UPT, UR4, 0x3, URZ ;  /* 0x0000000304047890 */ /* 0x001fc8000fffe0ff */
[----:B------:R-:W-:-:S04]  /*0100*/  USHF.R.S32.HI UR5, URZ, 0x1f, UR4 ;  /* 0x0000001fff057899 */ /* 0x000fc80008011404 */
[----:B------:R-:W-:-:S03]  /*0110*/  ULEA.HI UR5, UR5, UR4, URZ, 0x2 ;  /* 0x0000000405057291 */ /* 0x000fc6000f8f10ff */
[----:B------:R-:W-:Y:S01]  /*0120*/  UMOV UR4, 0x400 ;  /* 0x0000040000047882 */ /* 0x000fe20000000000 */
[----:B------:R-:W-:Y:S02]  /*0130*/  USHF.R.S32.HI UR5, URZ, 0x2, UR5 ;  /* 0x00000002ff057899 */ /* 0x000fe40008011405 */
[----:B-1----:R-:W-:Y:S02]  /*0140*/  ULEA UR4, UR6, UR4, 0x18 ;  /* 0x0000000406047291 */ /* 0x002fe4000f8ec0ff */
[----:B------:R-:W-:-:S09]  /*0150*/  UISETP.GT.AND UP0, UPT, UR5, UR7, UPT ;  /* 0x000000070500728c */ /* 0x000fd2000bf04270 */
[----:B------:R-:W-:Y:S05]  /*0160*/  BRA.U UP0, `(.L_x_2) ;  /* 0x0000000100287547 */ /* 0x000fea000b800000 */
[----:B------:R-:W-:Y:S01]  /*0170*/  IMAD.MOV.U32 R3, RZ, RZ, RZ ;  /* 0x000000ffff037224 */ /* 0x000fe200078e00ff */
[----:B------:R-:W-:-:S12]  /*0180*/  USHF.R.S32.HI UR8, URZ, 0x1f, UR5 ;  /* 0x0000001fff087899 */ /* 0x000fd80008011405 */
.L_x_3:
[----:B------:R-:W-:Y:S01]  /*0190*/  UIADD3 UR7, UPT, UPT, UR7, -UR5, URZ ;  /* 0x8000000507077290 */ /* 0x000fe2000fffe0ff */
[----:B------:R-:W-:Y:S01]  /*01a0*/  VIADD R3, R3, 0x1 ;  /* 0x0000000103037836 */ /* 0x000fe20000000000 */
[----:B------:R-:W-:Y:S02]  /*01b0*/  UIADD3 UR5, UP0, UPT, UR5, -0x1, URZ ;  /* 0xffffffff05057890 */ /* 0x000fe4000ff1e0ff */
[----:B------:R-:W-:Y:S02]  /*01c0*/  USHF.R.S32.HI UR6, URZ, 0x1f, UR7 ;  /* 0x0000001fff067899 */ /* 0x000fe40008011407 */
[----:B------:R-:W-:Y:S02]  /*01d0*/  UIADD3.X UR8, UPT, UPT, UR8, -0x1, URZ, UP0, !UPT ;  /* 0xffffffff08087890 */ /* 0x000fe400087fe4ff */
[----:B------:R-:W-:-:S04]  /*01e0*/  UISETP.GT.U32.AND UP0, UPT, UR5, UR7, UPT ;  /* 0x000000070500728c */ /* 0x000fc8000bf04070 */
[----:B------:R-:W-:-:S09]  /*01f0*/  UISETP.GT.AND.EX UP0, UPT, UR8, UR6, UPT, UP0 ;  /* 0x000000060800728c */ /* 0x000fd2000bf04300 */
[----:B------:R-:W-:Y:S05]  /*0200*/  BRA.U !UP0, `(.L_x_3) ;  /* 0xfffffffd08e07547 */ /* 0x000fea000b83ffff */
.L_x_2:
[----:B------:R-:W-:-:S05]  /*0210*/  VIADD R2, R3, UR7 ;  /* 0x0000000703027c36 */ /* 0x000fca0008000000 */
[----:B------:R0:W-:Y:S02]  /*0220*/  STS.64 [UR4], R2 ;  /* 0x00000002ff007988 */ /* 0x0001e40008000a04 */
.L_x_1:
[----:B------:R-:W-:Y:S05]  /*0230*/  BSYNC.RECONVERGENT B0 ;  /* 0x0000000000007941 */ /* 0x000fea0003800200 */
.L_x_0:
[----:B------:R-:W1:Y:S08]  /*0240*/  S2UR UR13, SR_CgaCtaId ;  /* 0x00000000000d79c3 */ /* 0x000e700000008800 */
[----:B------:R-:W-:Y:S06]  /*0250*/  BAR.SYNC.DEFER_BLOCKING 0x0 ;  /* 0x0000000000007b1d */ /* 0x000fec0000010000 */
[----:B------:R-:W-:-:S02]  /*0260*/  UMOV UR12, 0x400 ;  /* 0x00000400000c7882 */ /* 0x000fc40000000000 */
[----:B------:R-:W2:Y:S01]  /*0270*/  LDC R28, c[0x0][0x384] ;  /* 0x0000e100ff1c7b82 */ /* 0x000ea20000000800 */
[----:B-1----:R-:W-:Y:S01]  /*0280*/  ULEA UR8, UR13, UR12, 0x18 ;  /* 0x0000000c0d087291 */ /* 0x002fe2000f8ec0ff */
[----:B--2---:R-:W-:-:S08]  /*0290*/  ISETP.GE.AND P0, PT, R26, R28, PT ;  /* 0x0000001c1a00720c */ /* 0x004fd00003f06270 */
[----:B------:R-:W1:Y:S05]  /*02a0*/  LDS.64 R22, [UR8] ;  /* 0x00000008ff167984 */ /* 0x000e6a0008000a00 */
[----:B------:R-:W-:Y:S05]  /*02b0*/  @P0 EXIT ;  /* 0x000000000000094d */ /* 0x000fea0003800000 */
[----:B------:R-:W2:Y:S01]  /*02c0*/  LDCU UR7, c[0x0][0x388] ;  /* 0x00007100ff0777ac */ /* 0x000ea20008000800 */
[----:B-1----:R-:W-:Y:S01]  /*02d0*/  IMAD R23, R23, 0x4, R0 ;  /* 0x0000000417177824 */ /* 0x002fe200078e0200 */
[----:B------:R-:W-:Y:S01]  /*02e0*/  CS2R R24, SRZ ;  /* 0x0000000000187805 */ /* 0x000fe2000001ff00 */
[----:B------:R-:W-:Y:S01]  /*02f0*/  IMAD R22, R22, 0x4, R4 ;  /* 0x0000000416167824 */ /* 0x000fe200078e0204 */
[----:B--2---:R-:W-:-:S09]  /*0300*/  UISETP.GE.AND UP0, UPT, UR7, 0x1, UPT ;  /* 0x000000010700788c */ /* 0x004fd2000bf06270 */
[----:B------:R-:W-:Y:S05]  /*0310*/  BRA.U !UP0, `(.L_x_4) ;  /* 0x0000000d08747547 */ /* 0x000fea000b800000 */
[----:B------:R-:W-:Y:S01]  /*0320*/  UISETP.NE.AND UP0, UPT, UR7, 0x1, UPT ;  /* 0x000000010700788c */ /* 0x000fe2000bf05270 */
[--C-:B------:R-:W-:Y:S01]  /*0330*/  IMAD R5, R4, 0x40, R7.reuse ;  /* 0x0000004004057824 */ /* 0x100fe200078e0207 */
[----:B------:R-:W-:Y:S01]  /*0340*/  UIADD3 UR4, UPT, UPT, UR12, 0x8, URZ ;  /* 0x000000080c047890 */ /* 0x000fe2000fffe0ff */
[----:B------:R-:W-:Y:S01]  /*0350*/  IMAD R20, R22, UR7, RZ ;  /* 0x0000000716147c24 */ /* 0x000fe2000f8e02ff */
[----:B------:R-:W-:Y:S01]  /*0360*/  SHF.R.S32.HI R29, RZ, 0x1f, R28 ;  /* 0x0000001fff1d7819 */ /* 0x000fe2000001141c */
[----:B------:R-:W-:Y:S01]  /*0370*/  IMAD.IADD R19, R23, 0x1, R4 ;  /* 0x0000000117137824 */ /* 0x000fe200078e0204 */
[----:B------:R-:W-:Y:S01]  /*0380*/  ULEA UR4, UR13, UR4, 0x18 ;  /* 0x000000040d047291 */ /* 0x000fe2000f8ec0ff */
[C---:B0-----:R-:W-:Y:S01]  /*0390*/  IMAD R3, R0.reuse, 0x40, R7 ;  /* 0x0000004000037824 */ /* 0x041fe200078e0207 */
[----:B------:R-:W-:Y:S01]  /*03a0*/  SHF.R.S32.HI R15, RZ, 0x1f, R26 ;  /* 0x0000001fff0f7819 */ /* 0x000fe2000001141a */
[----:B------:R-:W-:Y:S01]  /*03b0*/  IMAD R21, R0, 0x100, R5 ;  /* 0x0000010000157824 */ /* 0x000fe200078e0205 */
[----:B------:R-:W-:-:S02]  /*03c0*/  CS2R R24, SRZ ;  /* 0x0000000000187805 */ /* 0x000fc4000001ff00 */
[----:B------:R-:W-:Y:S01]  /*03d0*/  SHF.R.S32.HI R2, RZ, 0x1f, R20 ;  /* 0x0000001fff027819 */ /* 0x000fe20000011414 */
[----:B------:R-:W-:Y:S01]  /*03e0*/  IMAD R13, R19, UR7, RZ ;  /* 0x00000007130d7c24 */ /* 0x000fe2000f8e02ff */
[----:B------:R-:W-:Y:S01]  /*03f0*/  LEA R3, R3, UR4, 0x3 ;  /* 0x0000000403037c11 */ /* 0x000fe2000f8e18ff */
[----:B------:R-:W-:Y:S01]  /*0400*/  UMOV UR5, URZ ;  /* 0x000000ff00057c82 */ /* 0x000fe20008000000 */
[----:B------:R-:W-:Y:S02]  /*0410*/  LEA R21, R21, UR4, 0x3 ;  /* 0x0000000415157c11 */ /* 0x000fe4000f8e18ff */
[----:B------:R-:W-:Y:S01]  /*0420*/  LEA R4, R5, UR4, 0x3 ;  /* 0x0000000405047c11 */ /* 0x000fe2000f8e18ff */
[----:B------:R-:W-:Y:S01]  /*0430*/  UMOV UR4, URZ ;  /* 0x000000ff00047c82 */ /* 0x000fe20008000000 */
[----:B------:R-:W-:Y:S05]  /*0440*/  BRA.U !UP0, `(.L_x_5) ;  /* 0x0000000508f87547 */ /* 0x000fea000b800000 */
[----:B------:R-:W0:Y:S01]  /*0450*/  LDCU.64 UR4, c[0x0][0x390] ;  /* 0x00007200ff0477ac */ /* 0x000e220008000a00 */
[----:B------:R-:W-:Y:S01]  /*0460*/  IMAD R17, R29, R13, RZ ;  /* 0x0000000d1d117224 */ /* 0x000fe200078e02ff */
[----:B------:R-:W-:Y:S01]  /*0470*/  SHF.L.U64.HI R18, R28, 0x4, R29 ;  /* 0x000000041c127819 */ /* 0x000fe2000001021d */
[----:B------:R-:W-:Y:S01]  /*0480*/  IMAD.WIDE.U32 R6, R13, R28, RZ ;  /* 0x0000001c0d067225 */ /* 0x000fe200078e00ff */
[----:B------:R-:W-:Y:S01]  /*0490*/  ULOP3.LUT UR7, UR7, 0x7ffffffe, URZ, 0xc0, !UPT ;  /* 0x7ffffffe07077892 */ /* 0x000fe2000f8ec0ff */
[----:B------:R-:W1:Y:S02]  /*04a0*/  LDCU UR15, c[0x0][0x380] ;  /* 0x00007000ff0f77ac */ /* 0x000e640008000800 */
[----:B------:R-:W-:Y:S01]  /*04b0*/  IMAD R9, R29, R20, RZ ;  /* 0x000000141d097224 */ /* 0x000fe200078e02ff */
[-C--:B------:R-:W-:Y:S01]  /*04c0*/  IADD3 R12, P0, PT, R6, R28.reuse, RZ ;  /* 0x0000001c060c7210 */ /* 0x080fe20007f1e0ff */
[----:B------:R-:W-:Y:S01]  /*04d0*/  IMAD.IADD R17, R7, 0x1, R17 ;  /* 0x0000000107117824 */ /* 0x000fe200078e0211 */
[----:B------:R-:W2:Y:S01]  /*04e0*/  LDCU UR14, c[0x0][0x384] ;  /* 0x00007080ff0e77ac */ /* 0x000ea20008000800 */
[-C--:B------:R-:W-:Y:S01]  /*04f0*/  IMAD.WIDE.U32 R10, R20, R28.reuse, R28 ;  /* 0x0000001c140a7225 */ /* 0x080fe200078e001c */
[----:B------:R-:W3:Y:S03]  /*0500*/  LDCU.64 UR16, c[0x0][0x390] ;  /* 0x00007200ff1077ac */ /* 0x000ee60008000a00 */
[----:B------:R-:W-:-:S02]  /*0510*/  IMAD R9, R2, R28, R9 ;  /* 0x0000001c02097224 */ /* 0x000fc400078e0209 */
[----:B------:R-:W-:Y:S01]  /*0520*/  IMAD.MOV.U32 R25, RZ, RZ, RZ ;  /* 0x000000ffff197224 */ /* 0x000fe200078e00ff */
[C---:B0-----:R-:W-:Y:S01]  /*0530*/  LEA R5, P1, R6.reuse, UR4, 0x3 ;  /* 0x0000000406057c11 */ /* 0x041fe2000f8218ff */
[----:B------:R-:W-:Y:S01]  /*0540*/  IMAD.IADD R9, R11, 0x1, R9 ;  /* 0x000000010b097824 */ /* 0x000fe200078e0209 */
[----:B------:R-:W-:Y:S01]  /*0550*/  UMOV UR6, URZ ;  /* 0x000000ff00067c82 */ /* 0x000fe20008000000 */
[--C-:B------:R-:W-:Y:S01]  /*0560*/  IMAD.X R11, R29, 0x1, R17.reuse, P0 ;  /* 0x000000011d0b7824 */ /* 0x100fe200000e0611 */
[----:B------:R-:W-:Y:S02]  /*0570*/  LEA.HI.X R6, R6, UR5, R17, 0x3, P1 ;  /* 0x0000000506067c11 */ /* 0x000fe400088f1c11 */
[----:B------:R-:W-:Y:S02]  /*0580*/  LEA R7, P1, R10, UR4, 0x3 ;  /* 0x000000040a077c11 */ /* 0x000fe4000f8218ff */
[----:B------:R-:W-:Y:S01]  /*0590*/  LEA R8, P0, R12, UR4, 0x3 ;  /* 0x000000040c087c11 */ /* 0x000fe2000f8018ff */
[----:B------:R-:W-:Y:S01]  /*05a0*/  UMOV UR4, UR7 ;  /* 0x0000000700047c82 */ /* 0x000fe20008000000 */
[----:B------:R-:W-:-:S02]  /*05b0*/  LEA.HI.X R9, R10, UR5, R9, 0x3, P1 ;  /* 0x000000050a097c11 */ /* 0x000fc400088f1c09 */
[----:B------:R-:W-:Y:S01]  /*05c0*/  LEA.HI.X R10, R12, UR5, R11, 0x3, P0 ;  /* 0x000000050c0a7c11 */ /* 0x000fe200080f1c0b */
[C---:B------:R-:W-:Y:S01]  /*05d0*/  IMAD.SHL.U32 R12, R26.reuse, 0x8, RZ ;  /* 0x000000081a0c7824 */ /* 0x040fe200078e00ff */
[----:B------:R-:W-:Y:S01]  /*05e0*/  SHF.L.U64.HI R11, R26, 0x3, R15 ;  /* 0x000000031a0b7819 */ /* 0x000fe2000001020f */
[----:B-123--:R-:W-:-:S06]  /*05f0*/  UMOV UR5, URZ ;  /* 0x000000ff00057c82 */ /* 0x00efcc0008000000 */
.L_x_19:
[----:B0-----:R-:W0:Y:S01]  /*0600*/  LDS.64 R14, [UR8] ;  /* 0x00000008ff0e7984 */ /* 0x001e220008000a00 */
[----:B------:R-:W-:Y:S01]  /*0610*/  BSSY.RECONVERGENT B0, `(.L_x_6) ;  /* 0x0000027000007945 */ /* 0x000fe20003800200 */
[----:B0-----:R-:W-:-:S13]  /*0620*/  ISETP.NE.AND P0, PT, R14, R15, PT ;  /* 0x0000000f0e00720c */ /* 0x001fda0003f05270 */
[----:B---3--:R-:W-:Y:S05]  /*0630*/  @P0 BRA `(.L_x_7) ;  /* 0x0000000000340947 */ /* 0x008fea0003800000 */
[----:B------:R-:W-:-:S13]  /*0640*/  ISETP.NE.AND P0, PT, R0, RZ, PT ;  /* 0x000000ff0000720c */ /* 0x000fda0003f05270 */
[----:B------:R-:W-:Y:S05]  /*0650*/  @P0 BRA `(.L_x_8) ;  /* 0x0000000000880947 */ /* 0x000fea0003800000 */
[----:B------:R-:W-:Y:S01]  /*0660*/  ISETP.GE.U32.AND P0, PT, R19, UR15, PT ;  /* 0x0000000f13007c0c */ /* 0x000fe2000bf06070 */
[----:B------:R-:W-:Y:S01]  /*0670*/  BSSY.RECONVERGENT B1, `(.L_x_9) ;  /* 0x0000006000017945 */ /* 0x000fe20003800200 */
[----:B------:R-:W-:-:S11]  /*0680*/  CS2R R14, SRZ ;  /* 0x00000000000e7805 */ /* 0x000fd6000001ff00 */
[----:B------:R-:W-:Y:S05]  /*0690*/  @P0 BRA `(.L_x_10) ;  /* 0x00000000000c0947 */ /* 0x000fea0003800000 */
[----:B------:R-:W-:-:S05]  /*06a0*/  IADD3 R14, P0, PT, R12, R5, RZ ;  /* 0x000000050c0e7210 */ /* 0x000fca0007f1e0ff */
[----:B------:R-:W-:-:S06]  /*06b0*/  IMAD.X R15, R11, 0x1, R6, P0 ;  /* 0x000000010b0f7824 */ /* 0x000fcc00000e0606 */
[----:B------:R-:W5:Y:S02]  /*06c0*/  LDG.E.64 R14, desc[UR10][R14.64] ;  /* 0x0000000a0e0e7981 */ /* 0x000f64000c1e1b00 */
.L_x_10:
[----:B------:R-:W-:Y:S05]  /*06d0*/  BSYNC.RECONVERGENT B1 ;  /* 0x0000000000017941 */ /* 0x000fea0003800200 */
.L_x_9:
[----:B-----5:R0:W-:Y:S04]  /*06e0*/  STS.64 [R21], R14 ;  /* 0x0000000e15007388 */ /* 0x0201e80000000a00 */
[----:B------:R0:W-:Y:S01]  /*06f0*/  STS.64 [R21+0x800], R14 ;  /* 0x0008000e15007388 */ /* 0x0001e20000000a00 */
[----:B------:R-:W-:Y:S05]  /*0700*/  BRA `(.L_x_8) ;  /* 0x00000000005c7947 */ /* 0x000fea0003800000 */
.L_x_7:
[----:B------:R-:W-:-:S13]  /*0710*/  ISETP.GT.U32.AND P0, PT, R0, 0x1, PT ;  /* 0x000000010000780c */ /* 0x000fda0003f04070 */
[----:B------:R-:W-:Y:S05]  /*0720*/  @P0 BRA `(.L_x_8) ;  /* 0x0000000000540947 */ /* 0x000fea0003800000 */
[----:B------:R-:W-:-:S13]  /*0730*/  ISETP.NE.AND P0, PT, R0, RZ, PT ;  /* 0x000000ff0000720c */ /* 0x000fda0003f05270 */
[----:B------:R-:W-:Y:S05]  /*0740*/  @P0 BRA `(.L_x_11) ;  /* 0x0000000000140947 */ /* 0x000fea0003800000 */
[----:B------:R-:W-:-:S05]  /*0750*/  IADD3 R14, P0, PT, R12, R5, RZ ;  /* 0x000000050c0e7210 */ /* 0x000fca0007f1e0ff */
[----:B------:R-:W-:-:S06]  /*0760*/  IMAD.X R15, R11, 0x1, R6, P0 ;  /* 0x000000010b0f7824 */ /* 0x000fcc00000e0606 */
[----:B------:R-:W2:Y:S04]  /*0770*/  LDG.E.64 R14, desc[UR10][R14.64] ;  /* 0x0000000a0e0e7981 */ /* 0x000ea8000c1e1b00 */
[----:B--2---:R1:W-:Y:S01]  /*0780*/  STS.64 [R21], R14 ;  /* 0x0000000e15007388 */ /* 0x0043e20000000a00 */
[----:B------:R-:W-:Y:S05]  /*0790*/  BRA `(.L_x_8) ;  /* 0x0000000000387947 */ /* 0x000fea0003800000 */
.L_x_11:
[----:B------:R-:W-:-:S13]  /*07a0*/  ISETP.GE.AND P0, PT, R22, UR15, PT ;  /* 0x0000000f16007c0c */ /* 0x000fda000bf06270 */
[----:B------:R-:W-:Y:S05]  /*07b0*/  @P0 BRA `(.L_x_12) ;  /* 0x00000000002c0947 */ /* 0x000fea0003800000 */
[----:B------:R-:W-:-:S04]  /*07c0*/  IMAD R15, R29, R20, RZ ;  /* 0x000000141d0f7224 */ /* 0x000fc800078e02ff */
[----:B------:R-:W-:Y:S02]  /*07d0*/  IMAD R17, R2, UR14, R15 ;  /* 0x0000000e02117c24 */ /* 0x000fe4000f8e020f */
[----:B------:R-:W-:-:S04]  /*07e0*/  IMAD.WIDE.U32 R14, R20, UR14, RZ ;  /* 0x0000000e140e7c25 */ /* 0x000fc8000f8e00ff */
[----:B------:R-:W-:Y:S01]  /*07f0*/  IMAD.IADD R17, R17, 0x1, R15 ;  /* 0x0000000111117824 */ /* 0x000fe200078e020f */
[----:B------:R-:W-:-:S04]  /*0800*/  LEA R15, P0, R14, UR16, 0x3 ;  /* 0x000000100e0f7c11 */ /* 0x000fc8000f8018ff */
[----:B------:R-:W-:Y:S02]  /*0810*/  LEA.HI.X R16, R14, UR17, R17, 0x3, P0 ;  /* 0x000000110e107c11 */ /* 0x000fe400080f1c11 */
[----:B------:R-:W-:-:S05]  /*0820*/  IADD3 R14, P0, PT, R12, R15, RZ ;  /* 0x0000000f0c0e7210 */ /* 0x000fca0007f1e0ff */
[----:B------:R-:W-:-:S06]  /*0830*/  IMAD.X R15, R11, 0x1, R16, P0 ;  /* 0x000000010b0f7824 */ /* 0x000fcc00000e0610 */
[----:B------:R-:W2:Y:S04]  /*0840*/  LDG.E.64 R14, desc[UR10][R14.64] ;  /* 0x0000000a0e0e7981 */ /* 0x000ea8000c1e1b00 */
[----:B--2---:R2:W-:Y:S01]  /*0850*/  STS.64 [R21], R14 ;  /* 0x0000000e15007388 */ /* 0x0045e20000000a00 */
[----:B------:R-:W-:Y:S05]  /*0860*/  BRA `(.L_x_8) ;  /* 0x0000000000047947 */ /* 0x000fea0003800000 */
.L_x_12:
[----:B------:R3:W-:Y:S02]  /*0870*/  STS.64 [R21], RZ ;  /* 0x000000ff15007388 */ /* 0x0007e40000000a00 */
.L_x_8:
[----:B------:R-:W-:Y:S05]  /*0880*/  BSYNC.RECONVERGENT B0 ;  /* 0x0000000000007941 */ /* 0x000fea0003800200 */
.L_x_6:
[----:B------:R-:W-:Y:S08]  /*0890*/  BAR.SYNC.DEFER_BLOCKING 0x0 ;  /* 0x0000000000007b1d */ /* 0x000ff00000010000 */
[----:B------:R-:W4:Y:S01]  /*08a0*/  S2UR UR9, SR_CgaCtaId ;  /* 0x00000000000979c3 */ /* 0x000f220000008800 */
[----:B------:R-:W-:Y:S01]  /*08b0*/  UMOV UR8, 0x400 ;  /* 0x0000040000087882 */ /* 0x000fe20000000000 */
[----:B------:R-:W-:Y:S01]  /*08c0*/  BSSY.RECONVERGENT B0, `(.L_x_13) ;  /* 0x0000028000007945 */ /* 0x000fe20003800200 */
[----:B012---:R-:W-:Y:S04]  /*08d0*/  LDS.64 R14, [R3] ;  /* 0x00000000030e7984 */ /* 0x007fe80000000a00 */
[----:B------:R-:W0:Y:S01]  /*08e0*/  LDS.64 R16, [R4+0x800] ;  /* 0x0008000004107984 */ /* 0x000e220000000a00 */
[----:B----4-:R-:W-:Y:S01]  /*08f0*/  ULEA UR8, UR9, UR8, 0x18 ;  /* 0x0000000809087291 */ /* 0x010fe2000f8ec0ff */
[----:B0-----:R-:W-:-:S04]  /*0900*/  FFMA R25, R14, R16, R25 ;  /* 0x000000100e197223 */ /* 0x001fc80000000019 */
[C---:B------:R-:W-:Y:S01]  /*0910*/  FFMA R25, R15.reuse, R17, R25 ;  /* 0x000000110f197223 */ /* 0x040fe20000000019 */
[----:B------:R-:W-:-:S04]  /*0920*/  FFMA R15, R15, R16, R24 ;  /* 0x000000100f0f7223 */ /* 0x000fc80000000018 */
[----:B------:R-:W-:Y:S02]  /*0930*/  FFMA R24, R14, -R17, R15 ;  /* 0x800000110e187223 */ /* 0x000fe4000000000f */
[----:B------:R-:W0:Y:S02]  /*0940*/  LDS.64 R14, [UR8] ;  /* 0x00000008ff0e7984 */ /* 0x000e240008000a00 */
[----:B0-----:R-:W-:-:S13]  /*0950*/  ISETP.NE.AND P0, PT, R14, R15, PT ;  /* 0x0000000f0e00720c */ /* 0x001fda0003f05270 */
[----:B------:R-:W-:Y:S05]  /*0960*/  @!P0 BRA `(.L_x_14) ;  /* 0x0000000000448947 */ /* 0x000fea0003800000 */
[----:B------:R-:W-:-:S13]  /*0970*/  ISETP.GT.U32.AND P0, PT, R0, 0x1, PT ;  /* 0x000000010000780c */ /* 0x000fda0003f04070 */
[----:B------:R-:W-:Y:S05]  /*0980*/  @P0 BRA `(.L_x_15) ;  /* 0x00000000006c0947 */ /* 0x000fea0003800000 */
[----:B------:R-:W-:-:S13]  /*0990*/  ISETP.NE.AND P0, PT, R0, RZ, PT ;  /* 0x000000ff0000720c */ /* 0x000fda0003f05270 */
[----:B------:R-:W-:Y:S05]  /*09a0*/  @!P0 BRA `(.L_x_16) ;  /* 0x0000000000208947 */ /* 0x000fea0003800000 */
[----:B------:R-:W-:-:S13]  /*09b0*/  ISETP.GE.AND P0, PT, R22, UR15, PT ;  /* 0x0000000f16007c0c */ /* 0x000fda000bf06270 */
[----:B------:R0:W-:Y:S01]  /*09c0*/  @P0 STS.64 [R21], RZ ;  /* 0x000000ff15000388 */ /* 0x0001e20000000a00 */
[----:B------:R-:W-:Y:S05]  /*09d0*/  @P0 BRA `(.L_x_15) ;  /* 0x0000000000580947 */ /* 0x000fea0003800000 */
[----:B------:R-:W-:-:S05]  /*09e0*/  IADD3 R14, P0, PT, R12, R7, RZ ;  /* 0x000000070c0e7210 */ /* 0x000fca0007f1e0ff */
[----:B------:R-:W-:-:S06]  /*09f0*/  IMAD.X R15, R11, 0x1, R9, P0 ;  /* 0x000000010b0f7824 */ /* 0x000fcc00000e0609 */
[----:B------:R-:W2:Y:S04]  /*0a00*/  LDG.E.64 R14, desc[UR10][R14.64] ;  /* 0x0000000a0e0e7981 */ /* 0x000ea8000c1e1b00 */
[----:B--2---:R1:W-:Y:S01]  /*0a10*/  STS.64 [R21], R14 ;  /* 0x0000000e15007388 */ /* 0x0043e20000000a00 */
[----:B------:R-:W-:Y:S05]  /*0a20*/  BRA `(.L_x_15) ;  /* 0x0000000000447947 */ /* 0x000fea0003800000 */
.L_x_16:
[----:B------:R-:W-:-:S05]  /*0a30*/  IADD3 R14, P0, PT, R12, R8, RZ ;  /* 0x000000080c0e7210 */ /* 0x000fca0007f1e0ff */
[----:B------:R-:W-:-:S06]  /*0a40*/  IMAD.X R15, R11, 0x1, R10, P0 ;  /* 0x000000010b0f7824 */ /* 0x000fcc00000e060a */
[----:B------:R-:W2:Y:S04]  /*0a50*/  LDG.E.64 R14, desc[UR10][R14.64] ;  /* 0x0000000a0e0e7981 */ /* 0x000ea8000c1e1b00 */
[----:B--2---:R2:W-:Y:S01]  /*0a60*/  STS.64 [R21], R14 ;  /* 0x0000000e15007388 */ /* 0x0045e20000000a00 */
[----:B------:R-:W-:Y:S05]  /*0a70*/  BRA `(.L_x_15) ;  /* 0x0000000000307947 */ /* 0x000fea0003800000 */
.L_x_14:
        /* <DEDUP_REMOVED lines=9> */
.L_x_18:
[----:B------:R-:W-:Y:S05]  /*0b10*/  BSYNC.RECONVERGENT B1 ;  /* 0x0000000000017941 */ /* 0x000fea0003800200 */
.L_x_17:
[----:B-----5:R4:W-:Y:S04]  /*0b20*/  STS.64 [R21], R14 ;  /* 0x0000000e15007388 */ /* 0x0209e80000000a00 */
[----:B------:R4:W-:Y:S02]  /*0b30*/  STS.64 [R21+0x800], R14 ;  /* 0x0008000e15007388 */ /* 0x0009e40000000a00 */
.L_x_15:
[----:B------:R-:W-:Y:S05]  /*0b40*/  BSYNC.RECONVERGENT B0 ;  /* 0x0000000000007941 */ /* 0x000fea0003800200 */
.L_x_13:
[----:B------:R-:W-:Y:S01]  /*0b50*/  BAR.SYNC.DEFER_BLOCKING 0x0 ;  /* 0x0000000000007b1d */ /* 0x000fe20000010000 */
[----:B------:R-:W-:Y:S01]  /*0b60*/  UIADD3 UR7, UP0, UPT, UR7, -0x2, URZ ;  /* 0xfffffffe07077890 */ /* 0x000fe2000ff1e0ff */
[----:B------:R-:W-:-:S03]  /*0b70*/  LEA R12, P0, R28, R12, 0x4 ;  /* 0x0000000c1c0c7211 */ /* 0x000fc600078020ff */
[----:B------:R-:W-:Y:S02]  /*0b80*/  UIADD3.X UR6, UPT, UPT, UR6, -0x1, URZ, UP0, !UPT ;  /* 0xffffffff06067890 */ /* 0x000fe400087fe4ff */
[----:B------:R-:W-:Y:S01]  /*0b90*/  UISETP.NE.U32.AND UP0, UPT, UR7, URZ, UPT ;  /* 0x000000ff0700728c */ /* 0x000fe2000bf05070 */
[----:B------:R-:W-:-:S03]  /*0ba0*/  IMAD.X R11, R11, 0x1, R18, P0 ;  /* 0x000000010b0b7824 */ /* 0x000fc600000e0612 */
[----:B------:R-:W-:Y:S01]  /*0bb0*/  UISETP.NE.AND.EX UP0, UPT, UR6, URZ, UPT, UP0 ;  /* 0x000000ff0600728c */ /* 0x000fe2000bf05300 */
[----:B-12-4-:R-:W-:Y:S04]  /*0bc0*/  LDS.64 R14, [R3] ;  /* 0x00000000030e7984 */ /* 0x016fe80000000a00 */
[----:B------:R-:W1:Y:S02]  /*0bd0*/  LDS.64 R16, [R4+0x800] ;  /* 0x0008000004107984 */ /* 0x000e640000000a00 */
[-C--:B-1----:R-:W-:Y:S01]  /*0be0*/  FFMA R25, R14, R16.reuse, R25 ;  /* 0x000000100e197223 */ /* 0x082fe20000000019 */
[----:B------:R-:W-:-:S03]  /*0bf0*/  FFMA R24, R15, R16, R24 ;  /* 0x000000100f187223 */ /* 0x000fc60000000018 */
[-C--:B------:R-:W-:Y:S01]  /*0c00*/  FFMA R25, R15, R17.reuse, R25 ;  /* 0x000000110f197223 */ /* 0x080fe20000000019 */
[----:B------:R-:W-:Y:S01]  /*0c10*/  FFMA R24, R14, -R17, R24 ;  /* 0x800000110e187223 */ /* 0x000fe20000000018 */
[----:B------:R-:W-:Y:S06]  /*0c20*/  BRA.U UP0, `(.L_x_19) ;  /* 0xfffffff900747547 */ /* 0x000fec000b83ffff */
.L_x_5:
[----:B------:R-:W1:Y:S02]  /*0c30*/  LDCU UR7, c[0x0][0x388] ;  /* 0x00007100ff0777ac */ /* 0x000e640008000800 */
[----:B-1----:R-:W-:-:S04]  /*0c40*/  ULOP3.LUT UR6, UR7, 0x1, URZ, 0xc0, !UPT ;  /* 0x0000000107067892 */ /* 0x002fc8000f8ec0ff */
[----:B------:R-:W-:-:S09]  /*0c50*/  UISETP.NE.U32.AND UP0, UPT, UR6, 0x1, UPT ;  /* 0x000000010600788c */ /* 0x000fd2000bf05070 */
[----:B------:R-:W-:Y:S05]  /*0c60*/  BRA.U UP0, `(.L_x_4) ;  /* 0x0000000500207547 */ /* 0x000fea000b800000 */
[----:B------:R-:W1:Y:S01]  /*0c70*/  LDS.64 R6, [UR8] ;  /* 0x00000008ff067984 */ /* 0x000e620008000a00 */
[----:B------:R-:W-:Y:S01]  /*0c80*/  BSSY.RECONVERGENT B0, `(.L_x_20) ;  /* 0x000003f000007945 */ /* 0x000fe20003800200 */
[----:B------:R-:W-:Y:S02]  /*0c90*/  SHF.R.S32.HI R27, RZ, 0x1f, R26 ;  /* 0x0000001fff1b7819 */ /* 0x000fe4000001141a */
[----:B-1----:R-:W-:-:S13]  /*0ca0*/  ISETP.NE.AND P0, PT, R6, R7, PT ;  /* 0x000000070600720c */ /* 0x002fda0003f05270 */
[----:B------:R-:W-:Y:S05]  /*0cb0*/  @!P0 BRA `(.L_x_21) ;  /* 0x0000000000908947 */ /* 0x000fea0003800000 */
[----:B------:R-:W-:-:S13]  /*0cc0*/  ISETP.GT.U32.AND P0, PT, R0, 0x1, PT ;  /* 0x000000010000780c */ /* 0x000fda0003f04070 */
[----:B------:R-:W-:Y:S05]  /*0cd0*/  @P0 BRA `(.L_x_22) ;  /* 0x0000000000e40947 */ /* 0x000fea0003800000 */
[----:B------:R-:W-:-:S13]  /*0ce0*/  ISETP.NE.AND P0, PT, R0, RZ, PT ;  /* 0x000000ff0000720c */ /* 0x000fda0003f05270 */
[----:B------:R-:W-:Y:S05]  /*0cf0*/  @!P0 BRA `(.L_x_23) ;  /* 0x0000000000448947 */ /* 0x000fea0003800000 */
[----:B------:R-:W1:Y:S02]  /*0d00*/  LDCU UR6, c[0x0][0x380] ;  /* 0x00007000ff0677ac */ /* 0x000e640008000800 */
[----:B-1----:R-:W-:-:S13]  /*0d10*/  ISETP.GE.AND P0, PT, R22, UR6, PT ;  /* 0x0000000616007c0c */ /* 0x002fda000bf06270 */
[----:B------:R4:W-:Y:S01]  /*0d20*/  @P0 STS.64 [R21], RZ ;  /* 0x000000ff15000388 */ /* 0x0009e20000000a00 */
[----:B------:R-:W-:Y:S05]  /*0d30*/  @P0 BRA `(.L_x_22) ;  /* 0x0000000000cc0947 */ /* 0x000fea0003800000 */
[----:B------:R-:W1:Y:S01]  /*0d40*/  LDCU UR6, c[0x0][0x384] ;  /* 0x00007080ff0677ac */ /* 0x000e620008000800 */
[----:B------:R-:W-:Y:S01]  /*0d50*/  IADD3 R5, P0, PT, R20, UR4, RZ ;  /* 0x0000000414057c10 */ /* 0x000fe2000ff1e0ff */
[----:B------:R-:W2:Y:S03]  /*0d60*/  LDCU.64 UR14, c[0x0][0x390] ;  /* 0x00007200ff0e77ac */ /* 0x000ea60008000a00 */
[----:B------:R-:W-:-:S05]  /*0d70*/  IADD3.X R2, PT, PT, R2, UR5, RZ, P0, !PT ;  /* 0x0000000502027c10 */ /* 0x000fca00087fe4ff */
[----:B-1----:R-:W-:Y:S02]  /*0d80*/  IMAD R28, R2, UR6, RZ ;  /* 0x00000006021c7c24 */ /* 0x002fe4000f8e02ff */
[----:B------:R-:W-:-:S04]  /*0d90*/  IMAD.WIDE.U32 R6, R5, UR6, R26 ;  /* 0x0000000605067c25 */ /* 0x000fc8000f8e001a */
[----:B------:R-:W-:Y:S01]  /*0da0*/  IMAD R5, R29, R5, R28 ;  /* 0x000000051d057224 */ /* 0x000fe200078e021c */
[----:B--2---:R-:W-:-:S03]  /*0db0*/  LEA R8, P0, R6, UR14, 0x3 ;  /* 0x0000000e06087c11 */ /* 0x004fc6000f8018ff */
[----:B------:R-:W-:-:S05]  /*0dc0*/  IMAD.IADD R5, R7, 0x1, R5 ;  /* 0x0000000107057824 */ /* 0x000fca00078e0205 */
[----:B------:R-:W-:-:S06]  /*0dd0*/  LEA.HI.X R9, R6, UR15, R5, 0x3, P0 ;  /* 0x0000000f06097c11 */ /* 0x000fcc00080f1c05 */
[----:B------:R-:W2:Y:S04]  /*0de0*/  LDG.E.64 R8, desc[UR10][R8.64] ;  /* 0x0000000a08087981 */ /* 0x000ea8000c1e1b00 */
[----:B--2---:R1:W-:Y:S01]  /*0df0*/  STS.64 [R21], R8 ;  /* 0x0000000815007388 */ /* 0x0043e20000000a00 */
[----:B------:R-:W-:Y:S05]  /*0e00*/  BRA `(.L_x_22) ;  /* 0x0000000000987947 */ /* 0x000fea0003800000 */
.L_x_23:
[----:B------:R-:W1:Y:S01]  /*0e10*/  LDCU UR6, c[0x0][0x384] ;  /* 0x00007080ff0677ac */ /* 0x000e620008000800 */
[----:B------:R-:W-:Y:S01]  /*0e20*/  IADD3 R13, P0, PT, R13, UR4, RZ ;  /* 0x000000040d0d7c10 */ /* 0x000fe2000ff1e0ff */
[----:B------:R-:W-:Y:S01]  /*0e30*/  IMAD.MOV.U32 R6, RZ, RZ, R26 ;  /* 0x000000ffff067224 */ /* 0x000fe200078e001a */
[----:B------:R-:W2:Y:S01]  /*0e40*/  LDCU.64 UR14, c[0x0][0x390] ;  /* 0x00007200ff0e77ac */ /* 0x000ea20008000a00 */
[----:B------:R-:W-:Y:S02]  /*0e50*/  IMAD.MOV.U32 R7, RZ, RZ, R27 ;  /* 0x000000ffff077224 */ /* 0x000fe400078e001b */
[----:B------:R-:W-:-:S04]  /*0e60*/  IMAD.X R0, RZ, RZ, UR5, P0 ;  /* 0x00000005ff007e24 */ /* 0x000fc800080e06ff */
        /* <DEDUP_REMOVED lines=9> */
.L_x_21:
[----:B------:R-:W-:-:S13]  /*0f00*/  ISETP.NE.AND P0, PT, R0, RZ, PT ;  /* 0x000000ff0000720c */ /* 0x000fda0003f05270 */
[----:B------:R-:W-:Y:S05]  /*0f10*/  @P0 BRA `(.L_x_22) ;  /* 0x0000000000540947 */ /* 0x000fea0003800000 */
[----:B------:R-:W1:Y:S01]  /*0f20*/  LDCU UR6, c[0x0][0x380] ;  /* 0x00007000ff0677ac */ /* 0x000e620008000800 */
[----:B------:R-:W-:Y:S01]  /*0f30*/  BSSY.RECONVERGENT B1, `(.L_x_24) ;  /* 0x0000011000017945 */ /* 0x000fe20003800200 */
[----:B------:R-:W-:Y:S02]  /*0f40*/  CS2R R8, SRZ ;  /* 0x0000000000087805 */ /* 0x000fe4000001ff00 */
[----:B-1----:R-:W-:-:S13]  /*0f50*/  ISETP.GE.U32.AND P0, PT, R19, UR6, PT ;  /* 0x0000000613007c0c */ /* 0x002fda000bf06070 */
[----:B------:R-:W-:Y:S05]  /*0f60*/  @P0 BRA `(.L_x_25) ;  /* 0x0000000000340947 */ /* 0x000fea0003800000 */
        /* <DEDUP_REMOVED lines=12> */
[----:B------:R-:W5:Y:S02]  /*1030*/  LDG.E.64 R8, desc[UR10][R8.64] ;  /* 0x0000000a08087981 */ /* 0x000f64000c1e1b00 */
.L_x_25:
[----:B------:R-:W-:Y:S05]  /*1040*/  BSYNC.RECONVERGENT B1 ;  /* 0x0000000000017941 */ /* 0x000fea0003800200 */
.L_x_24:
[----:B-----5:R1:W-:Y:S04]  /*1050*/  STS.64 [R21], R8 ;  /* 0x0000000815007388 */ /* 0x0203e80000000a00 */
[----:B------:R1:W-:Y:S02]  /*1060*/  STS.64 [R21+0x800], R8 ;  /* 0x0008000815007388 */ /* 0x0003e40000000a00 */
.L_x_22:
[----:B------:R-:W-:Y:S05]  /*1070*/  BSYNC.RECONVERGENT B0 ;  /* 0x0000000000007941 */ /* 0x000fea0003800200 */
.L_x_20:
[----:B------:R-:W-:Y:S06]  /*1080*/  BAR.SYNC.DEFER_BLOCKING 0x0 ;  /* 0x0000000000007b1d */ /* 0x000fec0000010000 */
[----:B------:R-:W-:Y:S04]  /*1090*/  LDS.64 R2, [R3] ;  /* 0x0000000003027984 */ /* 0x000fe80000000a00 */
[----:B------:R-:W5:Y:S02]  /*10a0*/  LDS.64 R4, [R4+0x800] ;  /* 0x0008000004047984 */ /* 0x000f640000000a00 */
[-C--:B-----5:R-:W-:Y:S01]  /*10b0*/  FFMA R0, R2, R4.reuse, R25 ;  /* 0x0000000402007223 */ /* 0x0a0fe20000000019 */
[----:B------:R-:W-:-:S03]  /*10c0*/  FFMA R24, R3, R4, R24 ;  /* 0x0000000403187223 */ /* 0x000fc60000000018 */
[-C--:B------:R-:W-:Y:S01]  /*10d0*/  FFMA R25, R3, R5.reuse, R0 ;  /* 0x0000000503197223 */ /* 0x080fe20000000000 */
[----:B------:R-:W-:-:S07]  /*10e0*/  FFMA R24, R2, -R5, R24 ;  /* 0x8000000502187223 */ /* 0x000fce0000000018 */
.L_x_4:
[----:B------:R-:W5:Y:S01]  /*10f0*/  LDCU UR6, c[0x0][0x380] ;  /* 0x00007000ff0677ac */ /* 0x000f620008000800 */
[CC--:B------:R-:W-:Y:S02]  /*1100*/  ISETP.GT.AND P0, PT, R23.reuse, R22.reuse, PT ;  /* 0x000000161700720c */ /* 0x0c0fe40003f04270 */
[----:B------:R-:W-:-:S04]  /*1110*/  VIMNMX R0, PT, PT, R23, R22, !PT ;  /* 0x0000001617007248 */ /* 0x000fc80007fe0100 */
[----:B-----5:R-:W-:-:S13]  /*1120*/  ISETP.GE.OR P0, PT, R0, UR6, P0 ;  /* 0x0000000600007c0c */ /* 0x020fda0008706670 */
[----:B------:R-:W-:Y:S05]  /*1130*/  @P0 EXIT ;  /* 0x000000000000094d */ /* 0x000fea0003800000 */
[----:B------:R-:W-:Y:S01]  /*1140*/  I2FP.F32.S32 R4, UR7 ;  /* 0x0000000700047c45 */ /* 0x000fe20008201400 */
[----:B------:R-:W-:Y:S03]  /*1150*/  BSSY.RECONVERGENT B0, `(.L_x_26) ;  /* 0x000000d000007945 */ /* 0x000fe60003800200 */
[----:B0-----:R-:W0:Y:S08]  /*1160*/  MUFU.RCP R3, R4 ;  /* 0x0000000400037308 */ /* 0x001e300000001000 */
[----:B------:R-:W5:Y:S01]  /*1170*/  FCHK P0, R25, R4 ;  /* 0x0000000419007302 */ /* 0x000f620000000000 */
[----:B0-----:R-:W-:-:S04]  /*1180*/  FFMA R0, -R4, R3, 1 ;  /* 0x3f80000004007423 */ /* 0x001fc80000000103 */
[----:B------:R-:W-:-:S04]  /*1190*/  FFMA R0, R3, R0, R3 ;  /* 0x0000000003007223 */ /* 0x000fc80000000003 */
[----:B------:R-:W-:-:S04]  /*11a0*/  FFMA R3, R0, R25, RZ ;  /* 0x0000001900037223 */ /* 0x000fc800000000ff */
[----:B------:R-:W-:-:S04]  /*11b0*/  FFMA R2, -R4, R3, R25 ;  /* 0x0000000304027223 */ /* 0x000fc80000000119 */
[----:B------:R-:W-:Y:S01]  /*11c0*/  FFMA R2, R0, R2, R3 ;  /* 0x0000000200027223 */ /* 0x000fe20000000003 */
[----:B-----5:R-:W-:Y:S06]  /*11d0*/  @!P0 BRA `(.L_x_27) ;  /* 0x0000000000108947 */ /* 0x020fec0003800000 */
[----:B------:R-:W-:Y:S01]  /*11e0*/  IMAD.MOV.U32 R0, RZ, RZ, R4 ;  /* 0x000000ffff007224 */ /* 0x000fe200078e0004 */
[----:B------:R-:W-:-:S07]  /*11f0*/  MOV R6, 0x1210 ;  /* 0x0000121000067802 */ /* 0x000fce0000000f00 */
[----:B-1234-:R-:W-:Y:S05]  /*1200*/  CALL.REL.NOINC `($__internal_0_$__cuda_sm3x_div_rn_noftz_f32_slowpath) ;  /* 0x0000000000a07944 */ /* 0x01efea0003c00000 */
[----:B------:R-:W-:-:S07]  /*1210*/  IMAD.MOV.U32 R2, RZ, RZ, R0 ;  /* 0x000000ffff027224 */ /* 0x000fce00078e0000 */
.L_x_27:
[----:B------:R-:W-:Y:S05]  /*1220*/  BSYNC.RECONVERGENT B0 ;  /* 0x0000000000007941 */ /* 0x000fea0003800200 */
.L_x_26:
[----:B------:R-:W0:Y:S01]  /*1230*/  MUFU.RCP R3, R4 ;  /* 0x0000000400037308 */ /* 0x000e220000001000 */
[----:B------:R-:W-:Y:S07]  /*1240*/  BSSY.RECONVERGENT B0, `(.L_x_28) ;  /* 0x000000d000007945 */ /* 0x000fee0003800200 */
        /* <DEDUP_REMOVED lines=8> */
[----:B------:R-:W-:Y:S01]  /*12d0*/  MOV R6, 0x1300 ;  /* 0x0000130000067802 */ /* 0x000fe20000000f00 */
[----:B------:R-:W-:-:S07]  /*12e0*/  IMAD.MOV.U32 R0, RZ, RZ, R4 ;  /* 0x000000ffff007224 */ /* 0x000fce00078e0004 */
[----:B-1234-:R-:W-:Y:S05]  /*12f0*/  CALL.REL.NOINC `($__internal_0_$__cuda_sm3x_div_rn_noftz_f32_slowpath) ;  /* 0x0000000000647944 */ /* 0x01efea0003c00000 */
[----:B------:R-:W-:-:S07]  /*1300*/  IMAD.MOV.U32 R3, RZ, RZ, R0 ;  /* 0x000000ffff037224 */ /* 0x000fce00078e0000 */
.L_x_29:
[----:B------:R-:W-:Y:S05]  /*1310*/  BSYNC.RECONVERGENT B0 ;  /* 0x0000000000007941 */ /* 0x000fea0003800200 */
.L_x_28:
[----:B------:R-:W0:Y:S01]  /*1320*/  LDC.64 R4, c[0x0][0x380] ;  /* 0x0000e000ff047b82 */ /* 0x000e220000000a00 */
[----:B------:R-:W-:Y:S01]  /*1330*/  I2FP.F32.S32 R0, R23 ;  /* 0x0000001700007245 */ /* 0x000fe20000201400 */
[----:B------:R-:W5:Y:S01]  /*1340*/  LDCU.64 UR4, c[0x0][0x398] ;  /* 0x00007300ff0477ac */ /* 0x000f620008000a00 */
[----:B-12---:R-:W-:Y:S02]  /*1350*/  SHF.R.S32.HI R9, RZ, 0x1f, R22 ;  /* 0x0000001fff097819 */ /* 0x006fe40000011416 */
[----:B------:R-:W-:Y:S01]  /*1360*/  SHF.R.S32.HI R27, RZ, 0x1f, R26 ;  /* 0x0000001fff1b7819 */ /* 0x000fe2000001141a */
[----:B------:R-:W-:Y:S01]  /*1370*/  FMUL R0, R0, 0.5 ;  /* 0x3f00000000007820 */ /* 0x000fe20000400000 */
[----:B0-----:R-:W-:-:S04]  /*1380*/  IMAD R4, R4, 0x2, -R23 ;  /* 0x0000000204047824 */ /* 0x001fc800078e0a17 */
[----:B------:R-:W-:-:S05]  /*1390*/  VIADD R4, R4, 0x1 ;  /* 0x0000000104047836 */ /* 0x000fca0000000000 */
[----:B------:R-:W-:-:S05]  /*13a0*/  I2FP.F32.S32 R7, R4 ;  /* 0x0000000400077245 */ /* 0x000fca0000201400 */
[----:B------:R-:W-:Y:S01]  /*13b0*/  FMUL R7, R0, R7 ;  /* 0x0000000700077220 */ /* 0x000fe20000400000 */
[----:B------:R-:W-:-:S05]  /*13c0*/  SHF.R.S32.HI R0, RZ, 0x1f, R5 ;  /* 0x0000001fff007819 */ /* 0x000fca0000011405 */
[----:B------:R-:W0:Y:S02]  /*13d0*/  F2I.S64.TRUNC R6, R7 ;  /* 0x0000000700067311 */ /* 0x000e24000020d900 */
[--C-:B0-----:R-:W-:Y:S02]  /*13e0*/  IADD3 R22, P0, P1, R6, R22, -R23.reuse ;  /* 0x0000001606167210 */ /* 0x101fe4000791e817 */
[----:B------:R-:W-:-:S04]  /*13f0*/  SHF.R.S32.HI R6, RZ, 0x1f, R23 ;  /* 0x0000001fff067819 */ /* 0x000fc80000011417 */
[----:B------:R-:W-:-:S05]  /*1400*/  IADD3.X R6, PT, PT, R7, R9, ~R6, P0, P1 ;  /* 0x0000000907067210 */ /* 0x000fca00007e2c06 */
[-C--:B------:R-:W-:Y:S02]  /*1410*/  IMAD R9, R6, R5.reuse, RZ ;  /* 0x0000000506097224 */ /* 0x080fe400078e02ff */
[----:B------:R-:W-:-:S04]  /*1420*/  IMAD.WIDE.U32 R4, R22, R5, R26 ;  /* 0x0000000516047225 */ /* 0x000fc800078e001a */
[----:B------:R-:W-:Y:S01]  /*1430*/  IMAD R9, R0, R22, R9 ;  /* 0x0000001600097224 */ /* 0x000fe200078e0209 */
[----:B-----5:R-:W-:-:S03]  /*1440*/  LEA R6, P0, R4, UR4, 0x3 ;  /* 0x0000000404067c11 */ /* 0x020fc6000f8018ff */
[----:B------:R-:W-:-:S05]  /*1450*/  IMAD.IADD R5, R5, 0x1, R9 ;  /* 0x0000000105057824 */ /* 0x000fca00078e0209 */
[----:B------:R-:W-:-:S05]  /*1460*/  LEA.HI.X R7, R4, UR5, R5, 0x3, P0 ;  /* 0x0000000504077c11 */ /* 0x000fca00080f1c05 */
[----:B------:R-:W-:Y:S01]  /*1470*/  STG.E.64 desc[UR10][R6.64], R2 ;  /* 0x0000000206007986 */ /* 0x000fe2000c101b0a */
[----:B------:R-:W-:Y:S05]  /*1480*/  EXIT ;  /* 0x000000000000794d */ /* 0x000fea0003800000 */
        .weak           $__internal_0_$__cuda_sm3x_div_rn_noftz_f32_slowpath
        .type           $__internal_0_$__cuda_sm3x_div_rn_noftz_f32_slowpath,@function
        .size           $__internal_0_$__cuda_sm3x_div_rn_noftz_f32_slowpath,(.L_x_42 - $__internal_0_$__cuda_sm3x_div_rn_noftz_f32_slowpath)
$__internal_0_$__cuda_sm3x_div_rn_noftz_f32_slowpath:
[----:B------:R-:W-:Y:S01]  /*1490*/  SHF.R.U32.HI R5, RZ, 0x17, R0 ;  /* 0x00000017ff057819 */ /* 0x000fe20000011600 */
[----:B------:R-:W-:Y:S01]  /*14a0*/  BSSY.RECONVERGENT B1, `(.L_x_30) ;  /* 0x0000062000017945 */ /* 0x000fe20003800200 */
[----:B------:R-:W-:Y:S02]  /*14b0*/  SHF.R.U32.HI R3, RZ, 0x17, R25 ;  /* 0x00000017ff037819 */ /* 0x000fe40000011619 */
[----:B------:R-:W-:Y:S02]  /*14c0*/  LOP3.LUT R5, R5, 0xff, RZ, 0xc0, !PT ;  /* 0x000000ff05057812 */ /* 0x000fe400078ec0ff */
[----:B------:R-:W-:-:S03]  /*14d0*/  LOP3.LUT R8, R3, 0xff, RZ, 0xc0, !PT ;  /* 0x000000ff03087812 */ /* 0x000fc600078ec0ff */
[----:B------:R-:W-:Y:S02]  /*14e0*/  VIADD R9, R5, 0xffffffff ;  /* 0xffffffff05097836 */ /* 0x000fe40000000000 */
[----:B------:R-:W-:-:S03]  /*14f0*/  VIADD R7, R8, 0xffffffff ;  /* 0xffffffff08077836 */ /* 0x000fc60000000000 */
[----:B------:R-:W-:-:S04]  /*1500*/  ISETP.GT.U32.AND P0, PT, R9, 0xfd, PT ;  /* 0x000000fd0900780c */ /* 0x000fc80003f04070 */
[----:B------:R-:W-:-:S13]  /*1510*/  ISETP.GT.U32.OR P0, PT, R7, 0xfd, P0 ;  /* 0x000000fd0700780c */ /* 0x000fda0000704470 */
[----:B------:R-:W-:Y:S01]  /*1520*/  @!P0 IMAD.MOV.U32 R3, RZ, RZ, RZ ;  /* 0x000000ffff038224 */ /* 0x000fe200078e00ff */
[----:B------:R-:W-:Y:S06]  /*1530*/  @!P0 BRA `(.L_x_31) ;  /* 0x00000000005c8947 */ /* 0x000fec0003800000 */
[----:B------:R-:W-:Y:S02]  /*1540*/  FSETP.GTU.FTZ.AND P0, PT, |R25|, +INF , PT ;  /* 0x7f8000001900780b */ /* 0x000fe40003f1c200 */
[----:B------:R-:W-:-:S04]  /*1550*/  FSETP.GTU.FTZ.AND P1, PT, |R0|, +INF , PT ;  /* 0x7f8000000000780b */ /* 0x000fc80003f3c200 */
[----:B------:R-:W-:-:S13]  /*1560*/  PLOP3.LUT P0, PT, P0, P1, PT, 0xf8, 0x8f ;  /* 0x00000000008f781c */ /* 0x000fda0000703f70 */
[----:B------:R-:W-:Y:S05]  /*1570*/  @P0 BRA `(.L_x_32) ;  /* 0x00000004004c0947 */ /* 0x000fea0003800000 */
[----:B------:R-:W-:-:S13]  /*1580*/  LOP3.LUT P0, RZ, R0, 0x7fffffff, R25, 0xc8, !PT ;  /* 0x7fffffff00ff7812 */ /* 0x000fda000780c819 */
[----:B------:R-:W-:Y:S05]  /*1590*/  @!P0 BRA `(.L_x_33) ;  /* 0x00000004003c8947 */ /* 0x000fea0003800000 */
[C---:B------:R-:W-:Y:S02]  /*15a0*/  FSETP.NEU.FTZ.AND P2, PT, |R25|.reuse, +INF , PT ;  /* 0x7f8000001900780b */ /* 0x040fe40003f5d200 */
[----:B------:R-:W-:Y:S02]  /*15b0*/  FSETP.NEU.FTZ.AND P1, PT, |R0|, +INF , PT ;  /* 0x7f8000000000780b */ /* 0x000fe40003f3d200 */
[----:B------:R-:W-:-:S11]  /*15c0*/  FSETP.NEU.FTZ.AND P0, PT, |R25|, +INF , PT ;  /* 0x7f8000001900780b */ /* 0x000fd60003f1d200 */
[----:B------:R-:W-:Y:S05]  /*15d0*/  @!P1 BRA !P2, `(.L_x_33) ;  /* 0x00000004002c9947 */ /* 0x000fea0005000000 */
[----:B------:R-:W-:-:S04]  /*15e0*/  LOP3.LUT P2, RZ, R25, 0x7fffffff, RZ, 0xc0, !PT ;  /* 0x7fffffff19ff7812 */ /* 0x000fc8000784c0ff */
[----:B------:R-:W-:-:S13]  /*15f0*/  PLOP3.LUT P1, PT, P1, P2, PT, 0x2f, 0xf2 ;  /* 0x0000000000f2781c */ /* 0x000fda0000f24577 */
[----:B------:R-:W-:Y:S05]  /*1600*/  @P1 BRA `(.L_x_34) ;  /* 0x0000000400181947 */ /* 0x000fea0003800000 */
[----:B------:R-:W-:-:S04]  /*1610*/  LOP3.LUT P1, RZ, R0, 0x7fffffff, RZ, 0xc0, !PT ;  /* 0x7fffffff00ff7812 */ /* 0x000fc8000782c0ff */
[----:B------:R-:W-:-:S13]  /*1620*/  PLOP3.LUT P0, PT, P0, P1, PT, 0x2f, 0xf2 ;  /* 0x0000000000f2781c */ /* 0x000fda0000702577 */
[----:B------:R-:W-:Y:S05]  /*1630*/  @P0 BRA `(.L_x_35) ;  /* 0x0000000400000947 */ /* 0x000fea0003800000 */
[----:B------:R-:W-:Y:S02]  /*1640*/  ISETP.GE.AND P0, PT, R7, RZ, PT ;  /* 0x000000ff0700720c */ /* 0x000fe40003f06270 */
[----:B------:R-:W-:-:S11]  /*1650*/  ISETP.GE.AND P1, PT, R9, RZ, PT ;  /* 0x000000ff0900720c */ /* 0x000fd60003f26270 */
[----:B------:R-:W-:Y:S02]  /*1660*/  @P0 IMAD.MOV.U32 R3, RZ, RZ, RZ ;  /* 0x000000ffff030224 */ /* 0x000fe400078e00ff */
[----:B------:R-:W-:Y:S01]  /*1670*/  @!P0 FFMA R25, R25, 1.84467440737095516160e+19, RZ ;  /* 0x5f80000019198823 */ /* 0x000fe200000000ff */
[----:B------:R-:W-:Y:S02]  /*1680*/  @!P0 IMAD.MOV.U32 R3, RZ, RZ, -0x40 ;  /* 0xffffffc0ff038424 */ /* 0x000fe400078e00ff */
[----:B------:R-:W-:Y:S02]  /*1690*/  @!P1 FFMA R0, R0, 1.84467440737095516160e+19, RZ ;  /* 0x5f80000000009823 */ /* 0x000fe400000000ff */
[----:B------:R-:W-:-:S07]  /*16a0*/  @!P1 VIADD R3, R3, 0x40 ;  /* 0x0000004003039836 */ /* 0x000fce0000000000 */
.L_x_31:
[----:B------:R-:W-:Y:S01]  /*16b0*/  LEA R7, R5, 0xc0800000, 0x17 ;  /* 0xc080000005077811 */ /* 0x000fe200078eb8ff */
[----:B------:R-:W-:Y:S01]  /*16c0*/  VIADD R8, R8, 0xffffff81 ;  /* 0xffffff8108087836 */ /* 0x000fe20000000000 */
[----:B------:R-:W-:Y:S03]  /*16d0*/  BSSY.RECONVERGENT B2, `(.L_x_36) ;  /* 0x0000035000027945 */ /* 0x000fe60003800200 */
[----:B------:R-:W-:Y:S02]  /*16e0*/  IMAD.IADD R7, R0, 0x1, -R7 ;  /* 0x0000000100077824 */ /* 0x000fe400078e0a07 */
[C---:B------:R-:W-:Y:S01]  /*16f0*/  IMAD R0, R8.reuse, -0x800000, R25 ;  /* 0xff80000008007824 */ /* 0x040fe200078e0219 */
[----:B------:R-:W-:Y:S01]  /*1700*/  IADD3 R8, PT, PT, R8, 0x7f, -R5 ;  /* 0x0000007f08087810 */ /* 0x000fe20007ffe805 */
[----:B------:R-:W0:Y:S01]  /*1710*/  MUFU.RCP R9, R7 ;  /* 0x0000000700097308 */ /* 0x000e220000001000 */
[----:B------:R-:W-:-:S03]  /*1720*/  FADD.FTZ R11, -R7, -RZ ;  /* 0x800000ff070b7221 */ /* 0x000fc60000010100 */
[----:B------:R-:W-:Y:S02]  /*1730*/  IMAD.IADD R8, R8, 0x1, R3 ;  /* 0x0000000108087824 */ /* 0x000fe400078e0203 */
[----:B0-----:R-:W-:-:S04]  /*1740*/  FFMA R10, R9, R11, 1 ;  /* 0x3f800000090a7423 */ /* 0x001fc8000000000b */
[----:B------:R-:W-:-:S04]  /*1750*/  FFMA R12, R9, R10, R9 ;  /* 0x0000000a090c7223 */ /* 0x000fc80000000009 */
[----:B------:R-:W-:-:S04]  /*1760*/  FFMA R9, R0, R12, RZ ;  /* 0x0000000c00097223 */ /* 0x000fc800000000ff */
[----:B------:R-:W-:-:S04]  /*1770*/  FFMA R10, R11, R9, R0 ;  /* 0x000000090b0a7223 */ /* 0x000fc80000000000 */
[----:B------:R-:W-:-:S04]  /*1780*/  FFMA R9, R12, R10, R9 ;  /* 0x0000000a0c097223 */ /* 0x000fc80000000009 */
[----:B------:R-:W-:-:S04]  /*1790*/  FFMA R10, R11, R9, R0 ;  /* 0x000000090b0a7223 */ /* 0x000fc80000000000 */
[----:B------:R-:W-:-:S05]  /*17a0*/  FFMA R0, R12, R10, R9 ;  /* 0x0000000a0c007223 */ /* 0x000fca0000000009 */
[----:B------:R-:W-:-:S04]  /*17b0*/  SHF.R.U32.HI R5, RZ, 0x17, R0 ;  /* 0x00000017ff057819 */ /* 0x000fc80000011600 */
[----:B------:R-:W-:-:S05]  /*17c0*/  LOP3.LUT R5, R5, 0xff, RZ, 0xc0, !PT ;  /* 0x000000ff05057812 */ /* 0x000fca00078ec0ff */
[----:B------:R-:W-:-:S04]  /*17d0*/  IMAD.IADD R7, R5, 0x1, R8 ;  /* 0x0000000105077824 */ /* 0x000fc800078e0208 */
[----:B------:R-:W-:-:S05]  /*17e0*/  VIADD R3, R7, 0xffffffff ;  /* 0xffffffff07037836 */ /* 0x000fca0000000000 */
[----:B------:R-:W-:-:S13]  /*17f0*/  ISETP.GE.U32.AND P0, PT, R3, 0xfe, PT ;  /* 0x000000fe0300780c */ /* 0x000fda0003f06070 */
[----:B------:R-:W-:Y:S05]  /*1800*/  @!P0 BRA `(.L_x_37) ;  /* 0x0000000000808947 */ /* 0x000fea0003800000 */
[----:B------:R-:W-:-:S13]  /*1810*/  ISETP.GT.AND P0, PT, R7, 0xfe, PT ;  /* 0x000000fe0700780c */ /* 0x000fda0003f04270 */
[----:B------:R-:W-:Y:S05]  /*1820*/  @P0 BRA `(.L_x_38) ;  /* 0x00000000006c0947 */ /* 0x000fea0003800000 */
[----:B------:R-:W-:-:S13]  /*1830*/  ISETP.GE.AND P0, PT, R7, 0x1, PT ;  /* 0x000000010700780c */ /* 0x000fda0003f06270 */
[----:B------:R-:W-:Y:S05]  /*1840*/  @P0 BRA `(.L_x_39) ;  /* 0x0000000000740947 */ /* 0x000fea0003800000 */
[----:B------:R-:W-:Y:S02]  /*1850*/  ISETP.GE.AND P0, PT, R7, -0x18, PT ;  /* 0xffffffe80700780c */ /* 0x000fe40003f06270 */
[----:B------:R-:W-:-:S11]  /*1860*/  LOP3.LUT R0, R0, 0x80000000, RZ, 0xc0, !PT ;  /* 0x8000000000007812 */ /* 0x000fd600078ec0ff */
[----:B------:R-:W-:Y:S05]  /*1870*/  @!P0 BRA `(.L_x_39) ;  /* 0x0000000000688947 */ /* 0x000fea0003800000 */
[CCC-:B------:R-:W-:Y:S01]  /*1880*/  FFMA.RZ R3, R12.reuse, R10.reuse, R9.reuse ;  /* 0x0000000a0c037223 */ /* 0x1c0fe2000000c009 */
[CCC-:B------:R-:W-:Y:S01]  /*1890*/  FFMA.RM R8, R12.reuse, R10.reuse, R9.reuse ;  /* 0x0000000a0c087223 */ /* 0x1c0fe20000004009 */
[C---:B------:R-:W-:Y:S02]  /*18a0*/  ISETP.NE.AND P2, PT, R7.reuse, RZ, PT ;  /* 0x000000ff0700720c */ /* 0x040fe40003f45270 */
[----:B------:R-:W-:Y:S02]  /*18b0*/  ISETP.NE.AND P1, PT, R7, RZ, PT ;  /* 0x000000ff0700720c */ /* 0x000fe40003f25270 */
[----:B------:R-:W-:Y:S01]  /*18c0*/  LOP3.LUT R5, R3, 0x7fffff, RZ, 0xc0, !PT ;  /* 0x007fffff03057812 */ /* 0x000fe200078ec0ff */
[----:B------:R-:W-:Y:S01]  /*18d0*/  FFMA.RP R3, R12, R10, R9 ;  /* 0x0000000a0c037223 */ /* 0x000fe20000008009 */
[----:B------:R-:W-:Y:S02]  /*18e0*/  VIADD R10, R7, 0x20 ;  /* 0x00000020070a7836 */ /* 0x000fe40000000000 */
[----:B------:R-:W-:Y:S01]  /*18f0*/  LOP3.LUT R5, R5, 0x800000, RZ, 0xfc, !PT ;  /* 0x0080000005057812 */ /* 0x000fe200078efcff */
[----:B------:R-:W-:Y:S01]  /*1900*/  IMAD.MOV R7, RZ, RZ, -R7 ;  /* 0x000000ffff077224 */ /* 0x000fe200078e0a07 */
[----:B------:R-:W-:-:S02]  /*1910*/  FSETP.NEU.FTZ.AND P0, PT, R3, R8, PT ;  /* 0x000000080300720b */ /* 0x000fc40003f1d000 */
[----:B------:R-:W-:Y:S02]  /*1920*/  SHF.L.U32 R10, R5, R10, RZ ;  /* 0x0000000a050a7219 */ /* 0x000fe400000006ff */
[----:B------:R-:W-:Y:S02]  /*1930*/  SEL R8, R7, RZ, P2 ;  /* 0x000000ff07087207 */ /* 0x000fe40001000000 */
[----:B------:R-:W-:Y:S02]  /*1940*/  ISETP.NE.AND P1, PT, R10, RZ, P1 ;  /* 0x000000ff0a00720c */ /* 0x000fe40000f25270 */
[----:B------:R-:W-:Y:S02]  /*1950*/  SHF.R.U32.HI R8, RZ, R8, R5 ;  /* 0x00000008ff087219 */ /* 0x000fe40000011605 */
[----:B------:R-:W-:Y:S02]  /*1960*/  PLOP3.LUT P0, PT, P0, P1, PT, 0xf8, 0x8f ;  /* 0x00000000008f781c */ /* 0x000fe40000703f70 */
[----:B------:R-:W-:-:S02]  /*1970*/  SHF.R.U32.HI R10, RZ, 0x1, R8 ;  /* 0x00000001ff0a7819 */ /* 0x000fc40000011608 */
[----:B------:R-:W-:-:S04]  /*1980*/  SEL R3, RZ, 0x1, !P0 ;  /* 0x00000001ff037807 */ /* 0x000fc80004000000 */
[----:B------:R-:W-:-:S04]  /*1990*/  LOP3.LUT R3, R3, 0x1, R10, 0xf8, !PT ;  /* 0x0000000103037812 */ /* 0x000fc800078ef80a */
[----:B------:R-:W-:-:S05]  /*19a0*/  LOP3.LUT R3, R3, R8, RZ, 0xc0, !PT ;  /* 0x0000000803037212 */ /* 0x000fca00078ec0ff */
[----:B------:R-:W-:-:S05]  /*19b0*/  IMAD.IADD R3, R10, 0x1, R3 ;  /* 0x000000010a037824 */ /* 0x000fca00078e0203 */
[----:B------:R-:W-:Y:S01]  /*19c0*/  LOP3.LUT R0, R3, R0, RZ, 0xfc, !PT ;  /* 0x0000000003007212 */ /* 0x000fe200078efcff */
[----:B------:R-:W-:Y:S06]  /*19d0*/  BRA `(.L_x_39) ;  /* 0x0000000000107947 */ /* 0x000fec0003800000 */
.L_x_38:
[----:B------:R-:W-:-:S04]  /*19e0*/  LOP3.LUT R0, R0, 0x80000000, RZ, 0xc0, !PT ;  /* 0x8000000000007812 */ /* 0x000fc800078ec0ff */
[----:B------:R-:W-:Y:S01]  /*19f0*/  LOP3.LUT R0, R0, 0x7f800000, RZ, 0xfc, !PT ;  /* 0x7f80000000007812 */ /* 0x000fe200078efcff */
[----:B------:R-:W-:Y:S06]  /*1a00*/  BRA `(.L_x_39) ;  /* 0x0000000000047947 */ /* 0x000fec0003800000 */
.L_x_37:
[----:B------:R-:W-:-:S07]  /*1a10*/  IMAD R0, R8, 0x800000, R0 ;  /* 0x0080000008007824 */ /* 0x000fce00078e0200 */
.L_x_39:
[----:B------:R-:W-:Y:S05]  /*1a20*/  BSYNC.RECONVERGENT B2 ;  /* 0x0000000000027941 */ /* 0x000fea0003800200 */
.L_x_36:
[----:B------:R-:W-:Y:S05]  /*1a30*/  BRA `(.L_x_40) ;  /* 0x0000000000207947 */ /* 0x000fea0003800000 */
.L_x_35:
[----:B------:R-:W-:-:S04]  /*1a40*/  LOP3.LUT R0, R0, 0x80000000, R25, 0x48, !PT ;  /* 0x8000000000007812 */ /* 0x000fc800078e4819 */
[----:B------:R-:W-:Y:S01]  /*1a50*/  LOP3.LUT R0, R0, 0x7f800000, RZ, 0xfc, !PT ;  /* 0x7f80000000007812 */ /* 0x000fe200078efcff */
[----:B------:R-:W-:Y:S06]  /*1a60*/  BRA `(.L_x_40) ;  /* 0x0000000000147947 */ /* 0x000fec0003800000 */
.L_x_34:
[----:B------:R-:W-:Y:S01]  /*1a70*/  LOP3.LUT R0, R0, 0x80000000, R25, 0x48, !PT ;  /* 0x8000000000007812 */ /* 0x000fe200078e4819 */
[----:B------:R-:W-:Y:S06]  /*1a80*/  BRA `(.L_x_40) ;  /* 0x00000000000c7947 */ /* 0x000fec0003800000 */
.L_x_33:
[----:B------:R-:W0:Y:S01]  /*1a90*/  MUFU.RSQ R0, -QNAN ;  /* 0xffc0000000007908 */ /* 0x000e220000001400 */
[----:B------:R-:W-:Y:S05]  /*1aa0*/  BRA `(.L_x_40) ;  /* 0x0000000000047947 */ /* 0x000fea0003800000 */
.L_x_32:
[----:B------:R-:W-:-:S07]  /*1ab0*/  FADD.FTZ R0, R25, R0 ;  /* 0x0000000019007221 */ /* 0x000fce0000010000 */
.L_x_40:
[----:B------:R-:W-:Y:S05]  /*1ac0*/  BSYNC.RECONVERGENT B1 ;  /* 0x0000000000017941 */ /* 0x000fea0003800200 */
.L_x_30:
[----:B------:R-:W-:-:S04]  /*1ad0*/  IMAD.MOV.U32 R7, RZ, RZ, 0x0 ;  /* 0x00000000ff077424 */ /* 0x000fc800078e00ff */
[----:B0-----:R-:W-:Y:S05]  /*1ae0*/  RET.REL.NODEC R6 `(_Z7XEngineiiiP6float2S0_) ;  /* 0xffffffe406447950 */ /* 0x001fea0003c3ffff */
.L_x_41:
[----:B------:R-:W-:-:S00]  /*1af0*/  BRA `(.L_x_41) ;  /* 0xfffffffc00fc7947 */ /* 0x000fc0000383ffff */
[----:B------:R-:W-:-:S00]  /*1b00*/  NOP ;  /* 0x0000000000007918 */ /* 0x000fc00000000000 */
[----:B------:R-:W-:-:S00]  /*1b10*/  NOP ;  /* 0x0000000000007918 */ /* 0x000fc00000000000 */
[----:B------:R-:W-:-:S00]  /*1b20*/  NOP ;  /* 0x0000000000007918 */ /* 0x000fc00000000000 */
[----:B------:R-:W-:-:S00]  /*1b30*/  NOP ;  /* 0x0000000000007918 */ /* 0x000fc00000000000 */
[----:B------:R-:W-:-:S00]  /*1b40*/  NOP ;  /* 0x0000000000007918 */ /* 0x000fc00000000000 */
[----:B------:R-:W-:-:S00]  /*1b50*/  NOP ;  /* 0x0000000000007918 */ /* 0x000fc00000000000 */
[----:B------:R-:W-:-:S00]  /*1b60*/  NOP ;  /* 0x0000000000007918 */ /* 0x000fc00000000000 */
[----:B------:R-:W-:-:S00]  /*1b70*/  NOP ;  /* 0x0000000000007918 */ /* 0x000fc00000000000 */
.L_x_42:


//--------------------- .nv.shared._Z7XEngineiiiP6float2S0_ --------------------------
	.section	.nv.shared._Z7XEngineiiiP6float2S0_,"aw",@nobits
	.sectionflags	@""
	.align	8
.nv.shared._Z7XEngineiiiP6float2S0_:
	.zero		5128


//--------------------- .nv.shared.reserved.0     --------------------------
	.section	.nv.shared.reserved.0,"aw",@nobits
	.weak		__nv_reservedSMEM_offset_0_alias
	.size		__nv_reservedSMEM_offset_0_alias, 0, 64
	.other		__nv_reservedSMEM_offset_0_alias,@"STO_CUDA_RESERVED_SHARED STV_DEFAULT"
__nv_reservedSMEM_offset_0_alias:
	.zero		0
	.zero		64


//--------------------- .nv.constant0._Z7XEngineiiiP6float2S0_ --------------------------
	.section	.nv.constant0._Z7XEngineiiiP6float2S0_,"a",@progbits
	.sectionflags	@""
	.align	4
.nv.constant0._Z7XEngineiiiP6float2S0_:
	.zero		928


//--------------------- SYMBOLS --------------------------

	.type		.nv.reservedSmem.offset0,@object
	.size		.nv.reservedSmem.offset0,0x4
	.type		.nv.reservedSmem.cap,@object
	.size		.nv.reservedSmem.cap,0x4
